//
// Generated by NVIDIA NVVM Compiler
//
// Compiler Build ID: CL-36424714
// Cuda compilation tools, release 13.0, V13.0.88
// Based on NVVM 20.0.0
//

.version 9.0
.target sm_100
.address_size 64

	// .globl	_Z7softmaxPfS_ii

.visible .entry _Z7softmaxPfS_ii(
	.param .u64 .ptr .align 1 _Z7softmaxPfS_ii_param_0,
	.param .u64 .ptr .align 1 _Z7softmaxPfS_ii_param_1,
	.param .u32 _Z7softmaxPfS_ii_param_2,
	.param .u32 _Z7softmaxPfS_ii_param_3
)
{
	.reg .pred 	%p<29>;
	.reg .b32 	%r<134>;
	.reg .b32 	%f<496>;
	.reg .b64 	%rd<83>;

	ld.param.u64 	%rd18, [_Z7softmaxPfS_ii_param_0];
	ld.param.u64 	%rd19, [_Z7softmaxPfS_ii_param_1];
	ld.param.u32 	%r43, [_Z7softmaxPfS_ii_param_2];
	ld.param.u32 	%r42, [_Z7softmaxPfS_ii_param_3];
	cvta.to.global.u64 	%rd1, %rd19;
	cvta.to.global.u64 	%rd2, %rd18;
	mov.u32 	%r44, %ctaid.y;
	mov.u32 	%r45, %ntid.y;
	mov.u32 	%r46, %tid.y;
	mad.lo.s32 	%r1, %r44, %r45, %r46;
	setp.ge.s32 	%p1, %r1, %r43;
	@%p1 bra 	$L__BB0_38;
	setp.lt.s32 	%p2, %r42, 1;
	mov.f32 	%f486, 0fE0AD78EC;
	@%p2 bra 	$L__BB0_14;
	mul.lo.s32 	%r2, %r42, %r1;
	and.b32  	%r3, %r42, 15;
	setp.lt.u32 	%p3, %r42, 16;
	mov.f32 	%f486, 0fE0AD78EC;
	mov.b32 	%r121, 0;
	@%p3 bra 	$L__BB0_5;
	and.b32  	%r121, %r42, 2147483632;
	neg.s32 	%r125, %r121;
	mul.wide.u32 	%rd20, %r2, 4;
	add.s64 	%rd21, %rd20, %rd2;
	add.s64 	%rd79, %rd21, 32;
	mov.f32 	%f486, 0fE0AD78EC;
$L__BB0_4:
	.pragma "nounroll";
	ld.global.f32 	%f30, [%rd79+-32];
	max.f32 	%f31, %f486, %f30;
	ld.global.f32 	%f32, [%rd79+-28];
	max.f32 	%f33, %f31, %f32;
	ld.global.f32 	%f34, [%rd79+-24];
	max.f32 	%f35, %f33, %f34;
	ld.global.f32 	%f36, [%rd79+-20];
	max.f32 	%f37, %f35, %f36;
	ld.global.f32 	%f38, [%rd79+-16];
	max.f32 	%f39, %f37, %f38;
	ld.global.f32 	%f40, [%rd79+-12];
	max.f32 	%f41, %f39, %f40;
	ld.global.f32 	%f42, [%rd79+-8];
	max.f32 	%f43, %f41, %f42;
	ld.global.f32 	%f44, [%rd79+-4];
	max.f32 	%f45, %f43, %f44;
	ld.global.f32 	%f46, [%rd79];
	max.f32 	%f47, %f45, %f46;
	ld.global.f32 	%f48, [%rd79+4];
	max.f32 	%f49, %f47, %f48;
	ld.global.f32 	%f50, [%rd79+8];
	max.f32 	%f51, %f49, %f50;
	ld.global.f32 	%f52, [%rd79+12];
	max.f32 	%f53, %f51, %f52;
	ld.global.f32 	%f54, [%rd79+16];
	max.f32 	%f55, %f53, %f54;
	ld.global.f32 	%f56, [%rd79+20];
	max.f32 	%f57, %f55, %f56;
	ld.global.f32 	%f58, [%rd79+24];
	max.f32 	%f59, %f57, %f58;
	ld.global.f32 	%f60, [%rd79+28];
	max.f32 	%f486, %f59, %f60;
	add.s32 	%r125, %r125, 16;
	add.s64 	%rd79, %rd79, 64;
	setp.eq.s32 	%p4, %r125, 0;
	@%p4 bra 	$L__BB0_5;
	bra.uni 	$L__BB0_4;
$L__BB0_5:
	setp.eq.s32 	%p5, %r3, 0;
	@%p5 bra 	$L__BB0_14;
	and.b32  	%r7, %r42, 7;
	setp.lt.u32 	%p6, %r3, 8;
	@%p6 bra 	$L__BB0_8;
	add.s32 	%r48, %r121, %r2;
	mul.wide.u32 	%rd22, %r48, 4;
	add.s64 	%rd23, %rd2, %rd22;
	ld.global.f32 	%f62, [%rd23];
	max.f32 	%f63, %f486, %f62;
	cvt.u64.u32 	%rd24, %r2;
	cvt.u64.u32 	%rd25, %r121;
	add.s64 	%rd26, %rd25, %rd24;
	shl.b64 	%rd27, %rd26, 2;
	add.s64 	%rd28, %rd2, %rd27;
	ld.global.f32 	%f64, [%rd28+4];
	max.f32 	%f65, %f63, %f64;
	ld.global.f32 	%f66, [%rd28+8];
	max.f32 	%f67, %f65, %f66;
	ld.global.f32 	%f68, [%rd28+12];
	max.f32 	%f69, %f67, %f68;
	ld.global.f32 	%f70, [%rd28+16];
	max.f32 	%f71, %f69, %f70;
	ld.global.f32 	%f72, [%rd28+20];
	max.f32 	%f73, %f71, %f72;
	ld.global.f32 	%f74, [%rd28+24];
	max.f32 	%f75, %f73, %f74;
	ld.global.f32 	%f76, [%rd28+28];
	max.f32 	%f486, %f75, %f76;
	add.s32 	%r121, %r121, 8;
$L__BB0_8:
	setp.eq.s32 	%p7, %r7, 0;
	@%p7 bra 	$L__BB0_14;
	and.b32  	%r10, %r42, 3;
	setp.lt.u32 	%p8, %r7, 4;
	@%p8 bra 	$L__BB0_11;
	add.s32 	%r49, %r121, %r2;
	mul.wide.u32 	%rd29, %r49, 4;
	add.s64 	%rd30, %rd2, %rd29;
	ld.global.f32 	%f78, [%rd30];
	max.f32 	%f79, %f486, %f78;
	cvt.u64.u32 	%rd31, %r2;
	cvt.u64.u32 	%rd32, %r121;
	add.s64 	%rd33, %rd32, %rd31;
	shl.b64 	%rd34, %rd33, 2;
	add.s64 	%rd35, %rd2, %rd34;
	ld.global.f32 	%f80, [%rd35+4];
	max.f32 	%f81, %f79, %f80;
	ld.global.f32 	%f82, [%rd35+8];
	max.f32 	%f83, %f81, %f82;
	ld.global.f32 	%f84, [%rd35+12];
	max.f32 	%f486, %f83, %f84;
	add.s32 	%r121, %r121, 4;
$L__BB0_11:
	setp.eq.s32 	%p9, %r10, 0;
	@%p9 bra 	$L__BB0_14;
	add.s32 	%r50, %r121, %r2;
	mul.wide.u32 	%rd36, %r50, 4;
	add.s64 	%rd78, %rd2, %rd36;
	neg.s32 	%r124, %r10;
$L__BB0_13:
	.pragma "nounroll";
	ld.global.f32 	%f85, [%rd78];
	max.f32 	%f486, %f486, %f85;
	add.s64 	%rd78, %rd78, 4;
	add.s32 	%r124, %r124, 1;
	setp.ne.s32 	%p10, %r124, 0;
	@%p10 bra 	$L__BB0_13;
$L__BB0_14:
	setp.lt.s32 	%p11, %r42, 1;
	mov.f32 	%f494, 0f00000000;
	@%p11 bra 	$L__BB0_26;
	mul.lo.s32 	%r16, %r42, %r1;
	and.b32  	%r17, %r42, 7;
	setp.lt.u32 	%p12, %r42, 8;
	mov.f32 	%f494, 0f00000000;
	mov.b32 	%r126, 0;
	@%p12 bra 	$L__BB0_18;
	and.b32  	%r126, %r42, 2147483640;
	neg.s32 	%r129, %r126;
	mul.wide.u32 	%rd37, %r16, 4;
	add.s64 	%rd38, %rd37, %rd2;
	add.s64 	%rd80, %rd38, 16;
	mov.f32 	%f494, 0f00000000;
$L__BB0_17:
	.pragma "nounroll";
	ld.global.f32 	%f90, [%rd80+-16];
	sub.f32 	%f91, %f90, %f486;
	fma.rn.f32 	%f92, %f91, 0f3BBB989D, 0f3F000000;
	cvt.sat.f32.f32 	%f93, %f92;
	mov.f32 	%f94, 0f4B400001;
	mov.f32 	%f95, 0f437C0000;
	fma.rm.f32 	%f96, %f93, %f95, %f94;
	add.f32 	%f97, %f96, 0fCB40007F;
	neg.f32 	%f98, %f97;
	fma.rn.f32 	%f99, %f91, 0f3FB8AA3B, %f98;
	fma.rn.f32 	%f100, %f91, 0f32A57060, %f99;
	mov.b32 	%r52, %f96;
	shl.b32 	%r53, %r52, 23;
	mov.b32 	%f101, %r53;
	ex2.approx.ftz.f32 	%f102, %f100;
	fma.rn.f32 	%f103, %f102, %f101, %f494;
	ld.global.f32 	%f104, [%rd80+-12];
	sub.f32 	%f105, %f104, %f486;
	fma.rn.f32 	%f106, %f105, 0f3BBB989D, 0f3F000000;
	cvt.sat.f32.f32 	%f107, %f106;
	fma.rm.f32 	%f108, %f107, %f95, %f94;
	add.f32 	%f109, %f108, 0fCB40007F;
	neg.f32 	%f110, %f109;
	fma.rn.f32 	%f111, %f105, 0f3FB8AA3B, %f110;
	fma.rn.f32 	%f112, %f105, 0f32A57060, %f111;
	mov.b32 	%r54, %f108;
	shl.b32 	%r55, %r54, 23;
	mov.b32 	%f113, %r55;
	ex2.approx.ftz.f32 	%f114, %f112;
	fma.rn.f32 	%f115, %f114, %f113, %f103;
	ld.global.f32 	%f116, [%rd80+-8];
	sub.f32 	%f117, %f116, %f486;
	fma.rn.f32 	%f118, %f117, 0f3BBB989D, 0f3F000000;
	cvt.sat.f32.f32 	%f119, %f118;
	fma.rm.f32 	%f120, %f119, %f95, %f94;
	add.f32 	%f121, %f120, 0fCB40007F;
	neg.f32 	%f122, %f121;
	fma.rn.f32 	%f123, %f117, 0f3FB8AA3B, %f122;
	fma.rn.f32 	%f124, %f117, 0f32A57060, %f123;
	mov.b32 	%r56, %f120;
	shl.b32 	%r57, %r56, 23;
	mov.b32 	%f125, %r57;
	ex2.approx.ftz.f32 	%f126, %f124;
	fma.rn.f32 	%f127, %f126, %f125, %f115;
	ld.global.f32 	%f128, [%rd80+-4];
	sub.f32 	%f129, %f128, %f486;
	fma.rn.f32 	%f130, %f129, 0f3BBB989D, 0f3F000000;
	cvt.sat.f32.f32 	%f131, %f130;
	fma.rm.f32 	%f132, %f131, %f95, %f94;
	add.f32 	%f133, %f132, 0fCB40007F;
	neg.f32 	%f134, %f133;
	fma.rn.f32 	%f135, %f129, 0f3FB8AA3B, %f134;
	fma.rn.f32 	%f136, %f129, 0f32A57060, %f135;
	mov.b32 	%r58, %f132;
	shl.b32 	%r59, %r58, 23;
	mov.b32 	%f137, %r59;
	ex2.approx.ftz.f32 	%f138, %f136;
	fma.rn.f32 	%f139, %f138, %f137, %f127;
	ld.global.f32 	%f140, [%rd80];
	sub.f32 	%f141, %f140, %f486;
	fma.rn.f32 	%f142, %f141, 0f3BBB989D, 0f3F000000;
	cvt.sat.f32.f32 	%f143, %f142;
	fma.rm.f32 	%f144, %f143, %f95, %f94;
	add.f32 	%f145, %f144, 0fCB40007F;
	neg.f32 	%f146, %f145;
	fma.rn.f32 	%f147, %f141, 0f3FB8AA3B, %f146;
	fma.rn.f32 	%f148, %f141, 0f32A57060, %f147;
	mov.b32 	%r60, %f144;
	shl.b32 	%r61, %r60, 23;
	mov.b32 	%f149, %r61;
	ex2.approx.ftz.f32 	%f150, %f148;
	fma.rn.f32 	%f151, %f150, %f149, %f139;
	ld.global.f32 	%f152, [%rd80+4];
	sub.f32 	%f153, %f152, %f486;
	fma.rn.f32 	%f154, %f153, 0f3BBB989D, 0f3F000000;
	cvt.sat.f32.f32 	%f155, %f154;
	fma.rm.f32 	%f156, %f155, %f95, %f94;
	add.f32 	%f157, %f156, 0fCB40007F;
	neg.f32 	%f158, %f157;
	fma.rn.f32 	%f159, %f153, 0f3FB8AA3B, %f158;
	fma.rn.f32 	%f160, %f153, 0f32A57060, %f159;
	mov.b32 	%r62, %f156;
	shl.b32 	%r63, %r62, 23;
	mov.b32 	%f161, %r63;
	ex2.approx.ftz.f32 	%f162, %f160;
	fma.rn.f32 	%f163, %f162, %f161, %f151;
	ld.global.f32 	%f164, [%rd80+8];
	sub.f32 	%f165, %f164, %f486;
	fma.rn.f32 	%f166, %f165, 0f3BBB989D, 0f3F000000;
	cvt.sat.f32.f32 	%f167, %f166;
	fma.rm.f32 	%f168, %f167, %f95, %f94;
	add.f32 	%f169, %f168, 0fCB40007F;
	neg.f32 	%f170, %f169;
	fma.rn.f32 	%f171, %f165, 0f3FB8AA3B, %f170;
	fma.rn.f32 	%f172, %f165, 0f32A57060, %f171;
	mov.b32 	%r64, %f168;
	shl.b32 	%r65, %r64, 23;
	mov.b32 	%f173, %r65;
	ex2.approx.ftz.f32 	%f174, %f172;
	fma.rn.f32 	%f175, %f174, %f173, %f163;
	ld.global.f32 	%f176, [%rd80+12];
	sub.f32 	%f177, %f176, %f486;
	fma.rn.f32 	%f178, %f177, 0f3BBB989D, 0f3F000000;
	cvt.sat.f32.f32 	%f179, %f178;
	fma.rm.f32 	%f180, %f179, %f95, %f94;
	add.f32 	%f181, %f180, 0fCB40007F;
	neg.f32 	%f182, %f181;
	fma.rn.f32 	%f183, %f177, 0f3FB8AA3B, %f182;
	fma.rn.f32 	%f184, %f177, 0f32A57060, %f183;
	mov.b32 	%r66, %f180;
	shl.b32 	%r67, %r66, 23;
	mov.b32 	%f185, %r67;
	ex2.approx.ftz.f32 	%f186, %f184;
	fma.rn.f32 	%f494, %f186, %f185, %f175;
	add.s32 	%r129, %r129, 8;
	add.s64 	%rd80, %rd80, 32;
	setp.eq.s32 	%p13, %r129, 0;
	@%p13 bra 	$L__BB0_18;
	bra.uni 	$L__BB0_17;
$L__BB0_18:
	setp.eq.s32 	%p14, %r17, 0;
	@%p14 bra 	$L__BB0_26;
	and.b32  	%r23, %r42, 3;
	setp.lt.u32 	%p15, %r17, 4;
	@%p15 bra 	$L__BB0_21;
	add.s32 	%r68, %r126, %r16;
	mul.wide.u32 	%rd39, %r68, 4;
	add.s64 	%rd40, %rd2, %rd39;
	ld.global.f32 	%f188, [%rd40];
	sub.f32 	%f189, %f188, %f486;
	fma.rn.f32 	%f190, %f189, 0f3BBB989D, 0f3F000000;
	cvt.sat.f32.f32 	%f191, %f190;
	mov.f32 	%f192, 0f4B400001;
	mov.f32 	%f193, 0f437C0000;
	fma.rm.f32 	%f194, %f191, %f193, %f192;
	add.f32 	%f195, %f194, 0fCB40007F;
	neg.f32 	%f196, %f195;
	fma.rn.f32 	%f197, %f189, 0f3FB8AA3B, %f196;
	fma.rn.f32 	%f198, %f189, 0f32A57060, %f197;
	mov.b32 	%r69, %f194;
	shl.b32 	%r70, %r69, 23;
	mov.b32 	%f199, %r70;
	ex2.approx.ftz.f32 	%f200, %f198;
	fma.rn.f32 	%f201, %f200, %f199, %f494;
	cvt.u64.u32 	%rd41, %r16;
	cvt.u64.u32 	%rd42, %r126;
	add.s64 	%rd43, %rd42, %rd41;
	shl.b64 	%rd44, %rd43, 2;
	add.s64 	%rd45, %rd2, %rd44;
	ld.global.f32 	%f202, [%rd45+4];
	sub.f32 	%f203, %f202, %f486;
	fma.rn.f32 	%f204, %f203, 0f3BBB989D, 0f3F000000;
	cvt.sat.f32.f32 	%f205, %f204;
	fma.rm.f32 	%f206, %f205, %f193, %f192;
	add.f32 	%f207, %f206, 0fCB40007F;
	neg.f32 	%f208, %f207;
	fma.rn.f32 	%f209, %f203, 0f3FB8AA3B, %f208;
	fma.rn.f32 	%f210, %f203, 0f32A57060, %f209;
	mov.b32 	%r71, %f206;
	shl.b32 	%r72, %r71, 23;
	mov.b32 	%f211, %r72;
	ex2.approx.ftz.f32 	%f212, %f210;
	fma.rn.f32 	%f213, %f212, %f211, %f201;
	ld.global.f32 	%f214, [%rd45+8];
	sub.f32 	%f215, %f214, %f486;
	fma.rn.f32 	%f216, %f215, 0f3BBB989D, 0f3F000000;
	cvt.sat.f32.f32 	%f217, %f216;
	fma.rm.f32 	%f218, %f217, %f193, %f192;
	add.f32 	%f219, %f218, 0fCB40007F;
	neg.f32 	%f220, %f219;
	fma.rn.f32 	%f221, %f215, 0f3FB8AA3B, %f220;
	fma.rn.f32 	%f222, %f215, 0f32A57060, %f221;
	mov.b32 	%r73, %f218;
	shl.b32 	%r74, %r73, 23;
	mov.b32 	%f223, %r74;
	ex2.approx.ftz.f32 	%f224, %f222;
	fma.rn.f32 	%f225, %f224, %f223, %f213;
	ld.global.f32 	%f226, [%rd45+12];
	sub.f32 	%f227, %f226, %f486;
	fma.rn.f32 	%f228, %f227, 0f3BBB989D, 0f3F000000;
	cvt.sat.f32.f32 	%f229, %f228;
	fma.rm.f32 	%f230, %f229, %f193, %f192;
	add.f32 	%f231, %f230, 0fCB40007F;
	neg.f32 	%f232, %f231;
	fma.rn.f32 	%f233, %f227, 0f3FB8AA3B, %f232;
	fma.rn.f32 	%f234, %f227, 0f32A57060, %f233;
	mov.b32 	%r75, %f230;
	shl.b32 	%r76, %r75, 23;
	mov.b32 	%f235, %r76;
	ex2.approx.ftz.f32 	%f236, %f234;
	fma.rn.f32 	%f494, %f236, %f235, %f225;
	add.s32 	%r126, %r126, 4;
$L__BB0_21:
	setp.eq.s32 	%p16, %r23, 0;
	@%p16 bra 	$L__BB0_26;
	setp.eq.s32 	%p17, %r23, 1;
	@%p17 bra 	$L__BB0_24;
	add.s32 	%r77, %r126, %r16;
	mul.wide.u32 	%rd46, %r77, 4;
	add.s64 	%rd47, %rd2, %rd46;
	ld.global.f32 	%f238, [%rd47];
	sub.f32 	%f239, %f238, %f486;
	fma.rn.f32 	%f240, %f239, 0f3BBB989D, 0f3F000000;
	cvt.sat.f32.f32 	%f241, %f240;
	mov.f32 	%f242, 0f4B400001;
	mov.f32 	%f243, 0f437C0000;
	fma.rm.f32 	%f244, %f241, %f243, %f242;
	add.f32 	%f245, %f244, 0fCB40007F;
	neg.f32 	%f246, %f245;
	fma.rn.f32 	%f247, %f239, 0f3FB8AA3B, %f246;
	fma.rn.f32 	%f248, %f239, 0f32A57060, %f247;
	mov.b32 	%r78, %f244;
	shl.b32 	%r79, %r78, 23;
	mov.b32 	%f249, %r79;
	ex2.approx.ftz.f32 	%f250, %f248;
	fma.rn.f32 	%f251, %f250, %f249, %f494;
	cvt.u64.u32 	%rd48, %r16;
	cvt.u64.u32 	%rd49, %r126;
	add.s64 	%rd50, %rd49, %rd48;
	shl.b64 	%rd51, %rd50, 2;
	add.s64 	%rd52, %rd2, %rd51;
	ld.global.f32 	%f252, [%rd52+4];
	sub.f32 	%f253, %f252, %f486;
	fma.rn.f32 	%f254, %f253, 0f3BBB989D, 0f3F000000;
	cvt.sat.f32.f32 	%f255, %f254;
	fma.rm.f32 	%f256, %f255, %f243, %f242;
	add.f32 	%f257, %f256, 0fCB40007F;
	neg.f32 	%f258, %f257;
	fma.rn.f32 	%f259, %f253, 0f3FB8AA3B, %f258;
	fma.rn.f32 	%f260, %f253, 0f32A57060, %f259;
	mov.b32 	%r80, %f256;
	shl.b32 	%r81, %r80, 23;
	mov.b32 	%f261, %r81;
	ex2.approx.ftz.f32 	%f262, %f260;
	fma.rn.f32 	%f494, %f262, %f261, %f251;
	add.s32 	%r126, %r126, 2;
$L__BB0_24:
	and.b32  	%r82, %r42, 1;
	setp.eq.b32 	%p18, %r82, 1;
	not.pred 	%p19, %p18;
	@%p19 bra 	$L__BB0_26;
	add.s32 	%r83, %r126, %r16;
	mul.wide.u32 	%rd53, %r83, 4;
	add.s64 	%rd54, %rd2, %rd53;
	ld.global.f32 	%f263, [%rd54];
	sub.f32 	%f264, %f263, %f486;
	fma.rn.f32 	%f265, %f264, 0f3BBB989D, 0f3F000000;
	cvt.sat.f32.f32 	%f266, %f265;
	mov.f32 	%f267, 0f4B400001;
	mov.f32 	%f268, 0f437C0000;
	fma.rm.f32 	%f269, %f266, %f268, %f267;
	add.f32 	%f270, %f269, 0fCB40007F;
	neg.f32 	%f271, %f270;
	fma.rn.f32 	%f272, %f264, 0f3FB8AA3B, %f271;
	fma.rn.f32 	%f273, %f264, 0f32A57060, %f272;
	mov.b32 	%r84, %f269;
	shl.b32 	%r85, %r84, 23;
	mov.b32 	%f274, %r85;
	ex2.approx.ftz.f32 	%f275, %f273;
	fma.rn.f32 	%f494, %f275, %f274, %f494;
$L__BB0_26:
	setp.lt.s32 	%p20, %r42, 1;
	@%p20 bra 	$L__BB0_38;
	mul.lo.s32 	%r28, %r42, %r1;
	and.b32  	%r29, %r42, 7;
	setp.lt.u32 	%p21, %r42, 8;
	mov.b32 	%r131, 0;
	@%p21 bra 	$L__BB0_30;
	and.b32  	%r131, %r42, 2147483640;
	neg.s32 	%r130, %r131;
	mul.wide.u32 	%rd55, %r28, 4;
	add.s64 	%rd56, %rd55, 16;
	add.s64 	%rd82, %rd1, %rd56;
	add.s64 	%rd81, %rd2, %rd56;
$L__BB0_29:
	.pragma "nounroll";
	ld.global.f32 	%f276, [%rd81+-16];
	sub.f32 	%f277, %f276, %f486;
	fma.rn.f32 	%f278, %f277, 0f3BBB989D, 0f3F000000;
	cvt.sat.f32.f32 	%f279, %f278;
	mov.f32 	%f280, 0f4B400001;
	mov.f32 	%f281, 0f437C0000;
	fma.rm.f32 	%f282, %f279, %f281, %f280;
	add.f32 	%f283, %f282, 0fCB40007F;
	neg.f32 	%f284, %f283;
	fma.rn.f32 	%f285, %f277, 0f3FB8AA3B, %f284;
	fma.rn.f32 	%f286, %f277, 0f32A57060, %f285;
	mov.b32 	%r87, %f282;
	shl.b32 	%r88, %r87, 23;
	mov.b32 	%f287, %r88;
	ex2.approx.ftz.f32 	%f288, %f286;
	mul.f32 	%f289, %f288, %f287;
	div.rn.f32 	%f290, %f289, %f494;
	st.global.f32 	[%rd82+-16], %f290;
	ld.global.f32 	%f291, [%rd81+-12];
	sub.f32 	%f292, %f291, %f486;
	fma.rn.f32 	%f293, %f292, 0f3BBB989D, 0f3F000000;
	cvt.sat.f32.f32 	%f294, %f293;
	fma.rm.f32 	%f295, %f294, %f281, %f280;
	add.f32 	%f296, %f295, 0fCB40007F;
	neg.f32 	%f297, %f296;
	fma.rn.f32 	%f298, %f292, 0f3FB8AA3B, %f297;
	fma.rn.f32 	%f299, %f292, 0f32A57060, %f298;
	mov.b32 	%r89, %f295;
	shl.b32 	%r90, %r89, 23;
	mov.b32 	%f300, %r90;
	ex2.approx.ftz.f32 	%f301, %f299;
	mul.f32 	%f302, %f301, %f300;
	div.rn.f32 	%f303, %f302, %f494;
	st.global.f32 	[%rd82+-12], %f303;
	ld.global.f32 	%f304, [%rd81+-8];
	sub.f32 	%f305, %f304, %f486;
	fma.rn.f32 	%f306, %f305, 0f3BBB989D, 0f3F000000;
	cvt.sat.f32.f32 	%f307, %f306;
	fma.rm.f32 	%f308, %f307, %f281, %f280;
	add.f32 	%f309, %f308, 0fCB40007F;
	neg.f32 	%f310, %f309;
	fma.rn.f32 	%f311, %f305, 0f3FB8AA3B, %f310;
	fma.rn.f32 	%f312, %f305, 0f32A57060, %f311;
	mov.b32 	%r91, %f308;
	shl.b32 	%r92, %r91, 23;
	mov.b32 	%f313, %r92;
	ex2.approx.ftz.f32 	%f314, %f312;
	mul.f32 	%f315, %f314, %f313;
	div.rn.f32 	%f316, %f315, %f494;
	st.global.f32 	[%rd82+-8], %f316;
	ld.global.f32 	%f317, [%rd81+-4];
	sub.f32 	%f318, %f317, %f486;
	fma.rn.f32 	%f319, %f318, 0f3BBB989D, 0f3F000000;
	cvt.sat.f32.f32 	%f320, %f319;
	fma.rm.f32 	%f321, %f320, %f281, %f280;
	add.f32 	%f322, %f321, 0fCB40007F;
	neg.f32 	%f323, %f322;
	fma.rn.f32 	%f324, %f318, 0f3FB8AA3B, %f323;
	fma.rn.f32 	%f325, %f318, 0f32A57060, %f324;
	mov.b32 	%r93, %f321;
	shl.b32 	%r94, %r93, 23;
	mov.b32 	%f326, %r94;
	ex2.approx.ftz.f32 	%f327, %f325;
	mul.f32 	%f328, %f327, %f326;
	div.rn.f32 	%f329, %f328, %f494;
	st.global.f32 	[%rd82+-4], %f329;
	ld.global.f32 	%f330, [%rd81];
	sub.f32 	%f331, %f330, %f486;
	fma.rn.f32 	%f332, %f331, 0f3BBB989D, 0f3F000000;
	cvt.sat.f32.f32 	%f333, %f332;
	fma.rm.f32 	%f334, %f333, %f281, %f280;
	add.f32 	%f335, %f334, 0fCB40007F;
	neg.f32 	%f336, %f335;
	fma.rn.f32 	%f337, %f331, 0f3FB8AA3B, %f336;
	fma.rn.f32 	%f338, %f331, 0f32A57060, %f337;
	mov.b32 	%r95, %f334;
	shl.b32 	%r96, %r95, 23;
	mov.b32 	%f339, %r96;
	ex2.approx.ftz.f32 	%f340, %f338;
	mul.f32 	%f341, %f340, %f339;
	div.rn.f32 	%f342, %f341, %f494;
	st.global.f32 	[%rd82], %f342;
	ld.global.f32 	%f343, [%rd81+4];
	sub.f32 	%f344, %f343, %f486;
	fma.rn.f32 	%f345, %f344, 0f3BBB989D, 0f3F000000;
	cvt.sat.f32.f32 	%f346, %f345;
	fma.rm.f32 	%f347, %f346, %f281, %f280;
	add.f32 	%f348, %f347, 0fCB40007F;
	neg.f32 	%f349, %f348;
	fma.rn.f32 	%f350, %f344, 0f3FB8AA3B, %f349;
	fma.rn.f32 	%f351, %f344, 0f32A57060, %f350;
	mov.b32 	%r97, %f347;
	shl.b32 	%r98, %r97, 23;
	mov.b32 	%f352, %r98;
	ex2.approx.ftz.f32 	%f353, %f351;
	mul.f32 	%f354, %f353, %f352;
	div.rn.f32 	%f355, %f354, %f494;
	st.global.f32 	[%rd82+4], %f355;
	ld.global.f32 	%f356, [%rd81+8];
	sub.f32 	%f357, %f356, %f486;
	fma.rn.f32 	%f358, %f357, 0f3BBB989D, 0f3F000000;
	cvt.sat.f32.f32 	%f359, %f358;
	fma.rm.f32 	%f360, %f359, %f281, %f280;
	add.f32 	%f361, %f360, 0fCB40007F;
	neg.f32 	%f362, %f361;
	fma.rn.f32 	%f363, %f357, 0f3FB8AA3B, %f362;
	fma.rn.f32 	%f364, %f357, 0f32A57060, %f363;
	mov.b32 	%r99, %f360;
	shl.b32 	%r100, %r99, 23;
	mov.b32 	%f365, %r100;
	ex2.approx.ftz.f32 	%f366, %f364;
	mul.f32 	%f367, %f366, %f365;
	div.rn.f32 	%f368, %f367, %f494;
	st.global.f32 	[%rd82+8], %f368;
	ld.global.f32 	%f369, [%rd81+12];
	sub.f32 	%f370, %f369, %f486;
	fma.rn.f32 	%f371, %f370, 0f3BBB989D, 0f3F000000;
	cvt.sat.f32.f32 	%f372, %f371;
	fma.rm.f32 	%f373, %f372, %f281, %f280;
	add.f32 	%f374, %f373, 0fCB40007F;
	neg.f32 	%f375, %f374;
	fma.rn.f32 	%f376, %f370, 0f3FB8AA3B, %f375;
	fma.rn.f32 	%f377, %f370, 0f32A57060, %f376;
	mov.b32 	%r101, %f373;
	shl.b32 	%r102, %r101, 23;
	mov.b32 	%f378, %r102;
	ex2.approx.ftz.f32 	%f379, %f377;
	mul.f32 	%f380, %f379, %f378;
	div.rn.f32 	%f381, %f380, %f494;
	st.global.f32 	[%rd82+12], %f381;
	add.s32 	%r130, %r130, 8;
	add.s64 	%rd82, %rd82, 32;
	add.s64 	%rd81, %rd81, 32;
	setp.ne.s32 	%p22, %r130, 0;
	@%p22 bra 	$L__BB0_29;
$L__BB0_30:
	setp.eq.s32 	%p23, %r29, 0;
	@%p23 bra 	$L__BB0_38;
	and.b32  	%r37, %r42, 3;
	setp.lt.u32 	%p24, %r29, 4;
	@%p24 bra 	$L__BB0_33;
	add.s32 	%r103, %r131, %r28;
	mul.wide.u32 	%rd57, %r103, 4;
	add.s64 	%rd58, %rd2, %rd57;
	ld.global.f32 	%f382, [%rd58];
	sub.f32 	%f383, %f382, %f486;
	fma.rn.f32 	%f384, %f383, 0f3BBB989D, 0f3F000000;
	cvt.sat.f32.f32 	%f385, %f384;
	mov.f32 	%f386, 0f4B400001;
	mov.f32 	%f387, 0f437C0000;
	fma.rm.f32 	%f388, %f385, %f387, %f386;
	add.f32 	%f389, %f388, 0fCB40007F;
	neg.f32 	%f390, %f389;
	fma.rn.f32 	%f391, %f383, 0f3FB8AA3B, %f390;
	fma.rn.f32 	%f392, %f383, 0f32A57060, %f391;
	mov.b32 	%r104, %f388;
	shl.b32 	%r105, %r104, 23;
	mov.b32 	%f393, %r105;
	ex2.approx.ftz.f32 	%f394, %f392;
	mul.f32 	%f395, %f394, %f393;
	div.rn.f32 	%f396, %f395, %f494;
	add.s64 	%rd59, %rd1, %rd57;
	st.global.f32 	[%rd59], %f396;
	cvt.u64.u32 	%rd60, %r28;
	cvt.u64.u32 	%rd61, %r131;
	add.s64 	%rd62, %rd61, %rd60;
	shl.b64 	%rd63, %rd62, 2;
	add.s64 	%rd64, %rd2, %rd63;
	ld.global.f32 	%f397, [%rd64+4];
	sub.f32 	%f398, %f397, %f486;
	fma.rn.f32 	%f399, %f398, 0f3BBB989D, 0f3F000000;
	cvt.sat.f32.f32 	%f400, %f399;
	fma.rm.f32 	%f401, %f400, %f387, %f386;
	add.f32 	%f402, %f401, 0fCB40007F;
	neg.f32 	%f403, %f402;
	fma.rn.f32 	%f404, %f398, 0f3FB8AA3B, %f403;
	fma.rn.f32 	%f405, %f398, 0f32A57060, %f404;
	mov.b32 	%r106, %f401;
	shl.b32 	%r107, %r106, 23;
	mov.b32 	%f406, %r107;
	ex2.approx.ftz.f32 	%f407, %f405;
	mul.f32 	%f408, %f407, %f406;
	div.rn.f32 	%f409, %f408, %f494;
	add.s64 	%rd65, %rd1, %rd63;
	st.global.f32 	[%rd65+4], %f409;
	ld.global.f32 	%f410, [%rd64+8];
	sub.f32 	%f411, %f410, %f486;
	fma.rn.f32 	%f412, %f411, 0f3BBB989D, 0f3F000000;
	cvt.sat.f32.f32 	%f413, %f412;
	fma.rm.f32 	%f414, %f413, %f387, %f386;
	add.f32 	%f415, %f414, 0fCB40007F;
	neg.f32 	%f416, %f415;
	fma.rn.f32 	%f417, %f411, 0f3FB8AA3B, %f416;
	fma.rn.f32 	%f418, %f411, 0f32A57060, %f417;
	mov.b32 	%r108, %f414;
	shl.b32 	%r109, %r108, 23;
	mov.b32 	%f419, %r109;
	ex2.approx.ftz.f32 	%f420, %f418;
	mul.f32 	%f421, %f420, %f419;
	div.rn.f32 	%f422, %f421, %f494;
	st.global.f32 	[%rd65+8], %f422;
	ld.global.f32 	%f423, [%rd64+12];
	sub.f32 	%f424, %f423, %f486;
	fma.rn.f32 	%f425, %f424, 0f3BBB989D, 0f3F000000;
	cvt.sat.f32.f32 	%f426, %f425;
	fma.rm.f32 	%f427, %f426, %f387, %f386;
	add.f32 	%f428, %f427, 0fCB40007F;
	neg.f32 	%f429, %f428;
	fma.rn.f32 	%f430, %f424, 0f3FB8AA3B, %f429;
	fma.rn.f32 	%f431, %f424, 0f32A57060, %f430;
	mov.b32 	%r110, %f427;
	shl.b32 	%r111, %r110, 23;
	mov.b32 	%f432, %r111;
	ex2.approx.ftz.f32 	%f433, %f431;
	mul.f32 	%f434, %f433, %f432;
	div.rn.f32 	%f435, %f434, %f494;
	st.global.f32 	[%rd65+12], %f435;
	add.s32 	%r131, %r131, 4;
$L__BB0_33:
	setp.eq.s32 	%p25, %r37, 0;
	@%p25 bra 	$L__BB0_38;
	setp.eq.s32 	%p26, %r37, 1;
	@%p26 bra 	$L__BB0_36;
	add.s32 	%r112, %r131, %r28;
	mul.wide.u32 	%rd66, %r112, 4;
	add.s64 	%rd67, %rd2, %rd66;
	ld.global.f32 	%f436, [%rd67];
	sub.f32 	%f437, %f436, %f486;
	fma.rn.f32 	%f438, %f437, 0f3BBB989D, 0f3F000000;
	cvt.sat.f32.f32 	%f439, %f438;
	mov.f32 	%f440, 0f4B400001;
	mov.f32 	%f441, 0f437C0000;
	fma.rm.f32 	%f442, %f439, %f441, %f440;
	add.f32 	%f443, %f442, 0fCB40007F;
	neg.f32 	%f444, %f443;
	fma.rn.f32 	%f445, %f437, 0f3FB8AA3B, %f444;
	fma.rn.f32 	%f446, %f437, 0f32A57060, %f445;
	mov.b32 	%r113, %f442;
	shl.b32 	%r114, %r113, 23;
	mov.b32 	%f447, %r114;
	ex2.approx.ftz.f32 	%f448, %f446;
	mul.f32 	%f449, %f448, %f447;
	div.rn.f32 	%f450, %f449, %f494;
	add.s64 	%rd68, %rd1, %rd66;
	st.global.f32 	[%rd68], %f450;
	cvt.u64.u32 	%rd69, %r28;
	cvt.u64.u32 	%rd70, %r131;
	add.s64 	%rd71, %rd70, %rd69;
	shl.b64 	%rd72, %rd71, 2;
	add.s64 	%rd73, %rd2, %rd72;
	ld.global.f32 	%f451, [%rd73+4];
	sub.f32 	%f452, %f451, %f486;
	fma.rn.f32 	%f453, %f452, 0f3BBB989D, 0f3F000000;
	cvt.sat.f32.f32 	%f454, %f453;
	fma.rm.f32 	%f455, %f454, %f441, %f440;
	add.f32 	%f456, %f455, 0fCB40007F;
	neg.f32 	%f457, %f456;
	fma.rn.f32 	%f458, %f452, 0f3FB8AA3B, %f457;
	fma.rn.f32 	%f459, %f452, 0f32A57060, %f458;
	mov.b32 	%r115, %f455;
	shl.b32 	%r116, %r115, 23;
	mov.b32 	%f460, %r116;
	ex2.approx.ftz.f32 	%f461, %f459;
	mul.f32 	%f462, %f461, %f460;
	div.rn.f32 	%f463, %f462, %f494;
	add.s64 	%rd74, %rd1, %rd72;
	st.global.f32 	[%rd74+4], %f463;
	add.s32 	%r131, %r131, 2;
$L__BB0_36:
	and.b32  	%r117, %r42, 1;
	setp.eq.b32 	%p27, %r117, 1;
	not.pred 	%p28, %p27;
	@%p28 bra 	$L__BB0_38;
	add.s32 	%r118, %r131, %r28;
	mul.wide.u32 	%rd75, %r118, 4;
	add.s64 	%rd76, %rd2, %rd75;
	ld.global.f32 	%f464, [%rd76];
	sub.f32 	%f465, %f464, %f486;
	fma.rn.f32 	%f466, %f465, 0f3BBB989D, 0f3F000000;
	cvt.sat.f32.f32 	%f467, %f466;
	mov.f32 	%f468, 0f4B400001;
	mov.f32 	%f469, 0f437C0000;
	fma.rm.f32 	%f470, %f467, %f469, %f468;
	add.f32 	%f471, %f470, 0fCB40007F;
	neg.f32 	%f472, %f471;
	fma.rn.f32 	%f473, %f465, 0f3FB8AA3B, %f472;
	fma.rn.f32 	%f474, %f465, 0f32A57060, %f473;
	mov.b32 	%r119, %f470;
	shl.b32 	%r120, %r119, 23;
	mov.b32 	%f475, %r120;
	ex2.approx.ftz.f32 	%f476, %f474;
	mul.f32 	%f477, %f476, %f475;
	div.rn.f32 	%f478, %f477, %f494;
	add.s64 	%rd77, %rd1, %rd75;
	st.global.f32 	[%rd77], %f478;
$L__BB0_38:
	ret;

}


// ===== COMPILED SASS (sm_100) =====

	.target	sm_100

	.elftype	@"ET_EXEC"


//--------------------- .note.nv.tkinfo           --------------------------
	.section	.note.nv.tkinfo,"",@"SHT_NOTE"
	.sectionflags	@"SHF_NOTE_NV_TKINFO"
	.tkinfo
        /*0018*/ 	.word	0x00000002
        /*0030*/ 	.string	""
        /*0030*/ 	.string	"ptxas"
        /*0030*/ 	.string	"Cuda compilation tools, release 13.0, V13.0.88"
        /*0030*/ 	.string	"Build cuda_13.0.r13.0/compiler.36424714_0"
        /*0030*/ 	.string	"-arch sm_100 -m 64 "



//--------------------- .note.nv.cuinfo           --------------------------
	.section	.note.nv.cuinfo,"",@"SHT_NOTE"
	.sectionflags	@"SHF_NOTE_NV_CUINFO"
        /*0018*/ 	.short	0x0002
        /*001a*/ 	.short	0x0064
        /*001c*/ 	.short	0x0082
	.zero		2


//--------------------- .nv.info                  --------------------------
	.section	.nv.info,"",@"SHT_CUDA_INFO"
	.align	4


	//----- nvinfo : EIATTR_REGCOUNT
	.align		4
        /*0000*/ 	.byte	0x04, 0x2f
        /*0002*/ 	.short	(.L_1 - .L_0)
	.align		4
.L_0:
        /*0004*/ 	.word	index@(_Z7softmaxPfS_ii)
        /*0008*/ 	.word	0x0000001f


	//----- nvinfo : EIATTR_FRAME_SIZE
	.align		4
.L_1:
        /*000c*/ 	.byte	0x04, 0x11
        /*000e*/ 	.short	(.L_3 - .L_2)
	.align		4
.L_2:
        /*0010*/ 	.word	index@($__internal_0_$__cuda_sm3x_div_rn_noftz_f32_slowpath)
        /*0014*/ 	.word	0x00000000


	//----- nvinfo : EIATTR_FRAME_SIZE
	.align		4
.L_3:
        /*0018*/ 	.byte	0x04, 0x11
        /*001a*/ 	.short	(.L_5 - .L_4)
	.align		4
.L_4:
        /*001c*/ 	.word	index@(_Z7softmaxPfS_ii)
        /*0020*/ 	.word	0x00000000


	//----- nvinfo : EIATTR_MIN_STACK_SIZE
	.align		4
.L_5:
        /*0024*/ 	.byte	0x04, 0x12
        /*0026*/ 	.short	(.L_7 - .L_6)
	.align		4
.L_6:
        /*0028*/ 	.word	index@(_Z7softmaxPfS_ii)
        /*002c*/ 	.word	0x00000000
.L_7:


//--------------------- .nv.compat                --------------------------
	.section	.nv.compat,"",@"SHT_CUDA_COMPAT_INFO"
	.align	4
        /*0000*/ 	.byte	0x02, 0x09, 0x00, 0x00, 0x02, 0x02, 0x01, 0x00, 0x02, 0x05, 0x05, 0x00, 0x03, 0x07, 0x01, 0x01
        /*0010*/ 	.byte	0x02, 0x03, 0x00, 0x00, 0x02, 0x06, 0x01, 0x00, 0x04, 0x0b, 0x08, 0x00, 0x01, 0x00, 0x00, 0x00
        /*0020*/ 	.byte	0x00, 0x00, 0x00, 0x00


//--------------------- .nv.info._Z7softmaxPfS_ii --------------------------
	.section	.nv.info._Z7softmaxPfS_ii,"",@"SHT_CUDA_INFO"
	.sectionflags	@""
	.align	4


	//----- nvinfo : EIATTR_CUDA_API_VERSION
	.align		4
        /*0000*/ 	.byte	0x04, 0x37
        /*0002*/ 	.short	(.L_9 - .L_8)
.L_8:
        /*0004*/ 	.word	0x00000082


	//----- nvinfo : EIATTR_KPARAM_INFO
	.align		4
.L_9:
        /*0008*/ 	.byte	0x04, 0x17
        /*000a*/ 	.short	(.L_11 - .L_10)
.L_10:
        /*000c*/ 	.word	0x00000000
        /*0010*/ 	.short	0x0003
        /*0012*/ 	.short	0x0014
        /*0014*/ 	.byte	0x00, 0xf0, 0x11, 0x00


	//----- nvinfo : EIATTR_KPARAM_INFO
	.align		4
.L_11:
        /*0018*/ 	.byte	0x04, 0x17
        /*001a*/ 	.short	(.L_13 - .L_12)
.L_12:
        /*001c*/ 	.word	0x00000000
        /*0020*/ 	.short	0x0002
        /*0022*/ 	.short	0x0010
        /*0024*/ 	.byte	0x00, 0xf0, 0x11, 0x00


	//----- nvinfo : EIATTR_KPARAM_INFO
	.align		4
.L_13:
        /*0028*/ 	.byte	0x04, 0x17
        /*002a*/ 	.short	(.L_15 - .L_14)
.L_14:
        /*002c*/ 	.word	0x00000000
        /*0030*/ 	.short	0x0001
        /*0032*/ 	.short	0x0008
        /*0034*/ 	.byte	0x00, 0xf5, 0x21, 0x00


	//----- nvinfo : EIATTR_KPARAM_INFO
	.align		4
.L_15:
        /*0038*/ 	.byte	0x04, 0x17
        /*003a*/ 	.short	(.L_17 - .L_16)
.L_16:
        /*003c*/ 	.word	0x00000000
        /*0040*/ 	.short	0x0000
        /*0042*/ 	.short	0x0000
        /*0044*/ 	.byte	0x00, 0xf5, 0x21, 0x00


	//----- nvinfo : EIATTR_SPARSE_MMA_MASK
	.align		4
.L_17:
        /*0048*/ 	.byte	0x03, 0x50
        /*004a*/ 	.short	0x0000


	//----- nvinfo : EIATTR_MAXREG_COUNT
	.align		4
        /*004c*/ 	.byte	0x03, 0x1b
        /*004e*/ 	.short	0x00ff


	//----- nvinfo : EIATTR_MERCURY_ISA_VERSION
	.align		4
        /*0050*/ 	.byte	0x03, 0x5f
        /*0052*/ 	.short	0x0101


	//----- nvinfo : EIATTR_VRC_CTA_INIT_COUNT
	.align		4
        /*0054*/ 	.byte	0x02, 0x4a
	.zero		1
	.zero		1


	//----- nvinfo : EIATTR_EXIT_INSTR_OFFSETS
	.align		4
        /*0058*/ 	.byte	0x04, 0x1c
        /*005a*/ 	.short	(.L_19 - .L_18)


	//   ....[0]....
.L_18:
        /*005c*/ 	.word	0x00000070


	//   ....[1]....
        /*0060*/ 	.word	0x000014e0


	//   ....[2]....
        /*0064*/ 	.word	0x00002390


	//   ....[3]....
        /*0068*/ 	.word	0x00002b90


	//   ....[4]....
        /*006c*/ 	.word	0x00003040


	//   ....[5]....
        /*0070*/ 	.word	0x00003250


	//----- nvinfo : EIATTR_CRS_STACK_SIZE
	.align		4
.L_19:
        /*0074*/ 	.byte	0x04, 0x1e
        /*0076*/ 	.short	(.L_21 - .L_20)
.L_20:
        /*0078*/ 	.word	0x00000000


	//----- nvinfo : EIATTR_CBANK_PARAM_SIZE
	.align		4
.L_21:
        /*007c*/ 	.byte	0x03, 0x19
        /*007e*/ 	.short	0x0018


	//----- nvinfo : EIATTR_PARAM_CBANK
	.align		4
        /*0080*/ 	.byte	0x04, 0x0a
        /*0082*/ 	.short	(.L_23 - .L_22)
	.align		4
.L_22:
        /*0084*/ 	.word	index@(.nv.constant0._Z7softmaxPfS_ii)
        /*0088*/ 	.short	0x0380
        /*008a*/ 	.short	0x0018


	//----- nvinfo : EIATTR_SW_WAR
	.align		4
.L_23:
        /*008c*/ 	.byte	0x04, 0x36
        /*008e*/ 	.short	(.L_25 - .L_24)
.L_24:
        /*0090*/ 	.word	0x00000008
.L_25:


//--------------------- .nv.callgraph             --------------------------
	.section	.nv.callgraph,"",@"SHT_CUDA_CALLGRAPH"
	.align	4
	.sectionentsize	8
	.align		4
        /*0000*/ 	.word	0x00000000
	.align		4
        /*0004*/ 	.word	0xffffffff
	.align		4
        /*0008*/ 	.word	0x00000000
	.align		4
        /*000c*/ 	.word	0xfffffffe
	.align		4
        /*0010*/ 	.word	0x00000000
	.align		4
        /*0014*/ 	.word	0xfffffffd
	.align		4
        /*0018*/ 	.word	0x00000000
	.align		4
        /*001c*/ 	.word	0xfffffffc


//--------------------- .text._Z7softmaxPfS_ii    --------------------------
	.section	.text._Z7softmaxPfS_ii,"ax",@progbits
	.align	128
        .global         _Z7softmaxPfS_ii
        .type           _Z7softmaxPfS_ii,@function
        .size           _Z7softmaxPfS_ii,(.L_x_57 - _Z7softmaxPfS_ii)
        .other          _Z7softmaxPfS_ii,@"STO_CUDA_ENTRY STV_DEFAULT"
_Z7softmaxPfS_ii:
.text._Z7softmaxPfS_ii:
[----:B------:R-:W-:Y:S01]  /*0000*/  LDC R1, c[0x0][0x37c] ;  /* 0x0000df00ff017b82 */ /* 0x000fe20000000800 */
[----:B------:R-:W0:Y:S07]  /*0010*/  S2R R0, SR_TID.Y ;  /* 0x0000000000007919 */ /* 0x000e2e0000002200 */
[----:B------:R-:W0:Y:S01]  /*0020*/  S2UR UR4, SR_CTAID.Y ;  /* 0x00000000000479c3 */ /* 0x000e220000002600 */
[----:B------:R-:W1:Y:S07]  /*0030*/  LDCU UR5, c[0x0][0x390] ;  /* 0x00007200ff0577ac */ /* 0x000e6e0008000800 */
[----:B------:R-:W0:Y:S02]  /*0040*/  LDC R9, c[0x0][0x364] ;  /* 0x0000d900ff097b82 */ /* 0x000e240000000800 */
[----:B0-----:R-:W-:-:S05]  /*0050*/  IMAD R9, R9, UR4, R0 ;  /* 0x0000000409097c24 */ /* 0x001fca000f8e0200 */
[----:B-1----:R-:W-:-:S13]  /*0060*/  ISETP.GE.AND P0, PT, R9, UR5, PT ;  /* 0x0000000509007c0c */ /* 0x002fda000bf06270 */
[----:B------:R-:W-:Y:S05]  /*0070*/  @P0 EXIT ;  /* 0x000000000000094d */ /* 0x000fea0003800000 */
[----:B------:R-:W0:Y:S01]  /*0080*/  LDCU UR5, c[0x0][0x394] ;  /* 0x00007280ff0577ac */ /* 0x000e220008000800 */
[----:B------:R-:W-:Y:S01]  /*0090*/  HFMA2 R8, -RZ, RZ, -598.5, 40320 ;  /* 0xe0ad78ecff087431 */ /* 0x000fe200000001ff */
[----:B------:R-:W1:Y:S01]  /*00a0*/  LDCU.64 UR8, c[0x0][0x358] ;  /* 0x00006b00ff0877ac */ /* 0x000e620008000a00 */
[----:B0-----:R-:W-:-:S09]  /*00b0*/  UISETP.GE.AND UP0, UPT, UR5, 0x1, UPT ;  /* 0x000000010500788c */ /* 0x001fd2000bf06270 */
[----:B-1----:R-:W-:Y:S05]  /*00c0*/  BRA.U !UP0, `(.L_x_0) ;  /* 0x0000000508a47547 */ /* 0x002fea000b800000 */
[----:B------:R-:W-:Y:S02]  /*00d0*/  UISETP.GE.U32.AND UP1, UPT, UR5, 0x10, UPT ;  /* 0x000000100500788c */ /* 0x000fe4000bf26070 */
[----:B------:R-:W-:Y:S01]  /*00e0*/  IMAD R0, R9, UR5, RZ ;  /* 0x0000000509007c24 */ /* 0x000fe2000f8e02ff */
[----:B------:R-:W-:Y:S01]  /*00f0*/  ULOP3.LUT UR6, UR5, 0xf, URZ, 0xc0, !UPT ;  /* 0x0000000f05067892 */ /* 0x000fe2000f8ec0ff */
[----:B------:R-:W-:Y:S01]  /*0100*/  MOV R8, 0xe0ad78ec ;  /* 0xe0ad78ec00087802 */ /* 0x000fe20000000f00 */
[----:B------:R-:W-:Y:S02]  /*0110*/  UMOV UR4, URZ ;  /* 0x000000ff00047c82 */ /* 0x000fe40008000000 */
[----:B------:R-:W-:Y:S02]  /*0120*/  UISETP.NE.AND UP0, UPT, UR6, URZ, UPT ;  /* 0x000000ff0600728c */ /* 0x000fe4000bf05270 */
[----:B------:R-:W-:Y:S09]  /*0130*/  BRA.U !UP1, `(.L_x_1) ;  /* 0x0000000109947547 */ /* 0x000ff2000b800000 */
[----:B------:R-:W0:Y:S01]  /*0140*/  LDC.64 R2, c[0x0][0x380] ;  /* 0x0000e000ff027b82 */ /* 0x000e220000000a00 */
[----:B------:R-:W-:Y:S01]  /*0150*/  ULOP3.LUT UR4, UR5, 0x7ffffff0, URZ, 0xc0, !UPT ;  /* 0x7ffffff005047892 */ /* 0x000fe2000f8ec0ff */
[----:B------:R-:W-:-:S03]  /*0160*/  MOV R8, 0xe0ad78ec ;  /* 0xe0ad78ec00087802 */ /* 0x000fc60000000f00 */
[----:B------:R-:W-:Y:S01]  /*0170*/  UIADD3 UR5, UPT, UPT, -UR4, URZ, URZ ;  /* 0x000000ff04057290 */ /* 0x000fe2000fffe1ff */
[----:B0-----:R-:W-:-:S03]  /*0180*/  IMAD.WIDE.U32 R2, R0, 0x4, R2 ;  /* 0x0000000400027825 */ /* 0x001fc600078e0002 */
[----:B------:R-:W-:-:S04]  /*0190*/  IADD3 R7, P0, PT, R2, 0x20, RZ ;  /* 0x0000002002077810 */ /* 0x000fc80007f1e0ff */
[----:B------:R-:W-:-:S09]  /*01a0*/  IADD3.X R3, PT, PT, RZ, R3, RZ, P0, !PT ;  /* 0x00000003ff037210 */ /* 0x000fd200007fe4ff */
.L_x_2:
[----:B------:R-:W-:-:S05]  /*01b0*/  MOV R2, R7 ;  /* 0x0000000700027202 */ /* 0x000fca0000000f00 */
[----:B------:R-:W2:Y:S04]  /*01c0*/  LDG.E R7, desc[UR8][R2.64+-0x20] ;  /* 0xffffe00802077981 */ /* 0x000ea8000c1e1900 */
[----:B------:R-:W2:Y:S04]  /*01d0*/  LDG.E R6, desc[UR8][R2.64+-0x1c] ;  /* 0xffffe40802067981 */ /* 0x000ea8000c1e1900 */
[----:B------:R-:W3:Y:S04]  /*01e0*/  LDG.E R11, desc[UR8][R2.64+-0x18] ;  /* 0xffffe808020b7981 */ /* 0x000ee8000c1e1900 */
[----:B------:R-:W3:Y:S04]  /*01f0*/  LDG.E R10, desc[UR8][R2.64+-0x14] ;  /* 0xffffec08020a7981 */ /* 0x000ee8000c1e1900 */
[----:B------:R-:W4:Y:S04]  /*0200*/  LDG.E R13, desc[UR8][R2.64+-0x10] ;  /* 0xfffff008020d7981 */ /* 0x000f28000c1e1900 */
[----:B------:R-:W4:Y:S04]  /*0210*/  LDG.E R12, desc[UR8][R2.64+-0xc] ;  /* 0xfffff408020c7981 */ /* 0x000f28000c1e1900 */
[----:B------:R-:W5:Y:S04]  /*0220*/  LDG.E R15, desc[UR8][R2.64+-0x8] ;  /* 0xfffff808020f7981 */ /* 0x000f68000c1e1900 */
        /* <DEDUP_REMOVED lines=8> */
[----:B------:R0:W5:Y:S01]  /*02b0*/  LDG.E R5, desc[UR8][R2.64+0x1c] ;  /* 0x00001c0802057981 */ /* 0x000162000c1e1900 */
[----:B------:R-:W-:-:S04]  /*02c0*/  UIADD3 UR5, UPT, UPT, UR5, 0x10, URZ ;  /* 0x0000001005057890 */ /* 0x000fc8000fffe0ff */
[----:B------:R-:W-:Y:S01]  /*02d0*/  UISETP.NE.AND UP1, UPT, UR5, URZ, UPT ;  /* 0x000000ff0500728c */ /* 0x000fe2000bf25270 */
[----:B--2---:R-:W-:Y:S02]  /*02e0*/  FMNMX3 R6, R8, R7, R6, !PT ;  /* 0x0000000708067276 */ /* 0x004fe40007800006 */
[----:B------:R-:W-:-:S04]  /*02f0*/  IADD3 R7, P0, PT, R2, 0x40, RZ ;  /* 0x0000004002077810 */ /* 0x000fc80007f1e0ff */
[----:B0-----:R-:W-:Y:S02]  /*0300*/  IADD3.X R3, PT, PT, RZ, R3, RZ, P0, !PT ;  /* 0x00000003ff037210 */ /* 0x001fe400007fe4ff */
[----:B---3--:R-:W-:-:S04]  /*0310*/  FMNMX3 R6, R6, R11, R10, !PT ;  /* 0x0000000b06067276 */ /* 0x008fc8000780000a */
[----:B----4-:R-:W-:-:S04]  /*0320*/  FMNMX3 R6, R6, R13, R12, !PT ;  /* 0x0000000d06067276 */ /* 0x010fc8000780000c */
[----:B-----5:R-:W-:-:S04]  /*0330*/  FMNMX3 R6, R6, R15, R14, !PT ;  /* 0x0000000f06067276 */ /* 0x020fc8000780000e */
[----:B------:R-:W-:-:S04]  /*0340*/  FMNMX3 R6, R6, R17, R16, !PT ;  /* 0x0000001106067276 */ /* 0x000fc80007800010 */
[----:B------:R-:W-:-:S04]  /*0350*/  FMNMX3 R6, R6, R19, R18, !PT ;  /* 0x0000001306067276 */ /* 0x000fc80007800012 */
[----:B------:R-:W-:-:S04]  /*0360*/  FMNMX3 R6, R6, R21, R20, !PT ;  /* 0x0000001506067276 */ /* 0x000fc80007800014 */
[----:B------:R-:W-:Y:S01]  /*0370*/  FMNMX3 R8, R6, R4, R5, !PT ;  /* 0x0000000406087276 */ /* 0x000fe20007800005 */
[----:B------:R-:W-:Y:S06]  /*0380*/  BRA.U UP1, `(.L_x_2) ;  /* 0xfffffffd01887547 */ /* 0x000fec000b83ffff */
.L_x_1:
[----:B------:R-:W-:Y:S05]  /*0390*/  BRA.U !UP0, `(.L_x_0) ;  /* 0x0000000108f07547 */ /* 0x000fea000b800000 */
[----:B------:R-:W0:Y:S01]  /*03a0*/  LDCU UR5, c[0x0][0x394] ;  /* 0x00007280ff0577ac */ /* 0x000e220008000800 */
[----:B------:R-:W-:Y:S02]  /*03b0*/  UISETP.GE.U32.AND UP0, UPT, UR6, 0x8, UPT ;  /* 0x000000080600788c */ /* 0x000fe4000bf06070 */
[----:B0-----:R-:W-:-:S04]  /*03c0*/  ULOP3.LUT UR7, UR5, 0x7, URZ, 0xc0, !UPT ;  /* 0x0000000705077892 */ /* 0x001fc8000f8ec0ff */
[----:B------:R-:W-:-:S03]  /*03d0*/  UISETP.NE.AND UP1, UPT, UR7, URZ, UPT ;  /* 0x000000ff0700728c */ /* 0x000fc6000bf25270 */
[----:B------:R-:W-:Y:S08]  /*03e0*/  BRA.U !UP0, `(.L_x_3) ;  /* 0x0000000108547547 */ /* 0x000ff0000b800000 */
[----:B------:R-:W0:Y:S01]  /*03f0*/  LDC.64 R4, c[0x0][0x380] ;  /* 0x0000e000ff047b82 */ /* 0x000e220000000a00 */
[----:B------:R-:W1:Y:S01]  /*0400*/  LDCU.64 UR10, c[0x0][0x380] ;  /* 0x00007000ff0a77ac */ /* 0x000e620008000a00 */
[C---:B------:R-:W-:Y:S02]  /*0410*/  IADD3 R6, P0, PT, R0.reuse, UR4, RZ ;  /* 0x0000000400067c10 */ /* 0x040fe4000ff1e0ff */
[----:B------:R-:W-:Y:S02]  /*0420*/  IADD3 R3, PT, PT, R0, UR4, RZ ;  /* 0x0000000400037c10 */ /* 0x000fe4000fffe0ff */
[----:B------:R-:W-:Y:S02]  /*0430*/  IADD3.X R7, PT, PT, RZ, RZ, RZ, P0, !PT ;  /* 0x000000ffff077210 */ /* 0x000fe400007fe4ff */
[----:B-1----:R-:W-:Y:S01]  /*0440*/  LEA R2, P0, R6, UR10, 0x2 ;  /* 0x0000000a06027c11 */ /* 0x002fe2000f8010ff */
[----:B0-----:R-:W-:-:S03]  /*0450*/  IMAD.WIDE.U32 R4, R3, 0x4, R4 ;  /* 0x0000000403047825 */ /* 0x001fc600078e0004 */
[----:B------:R-:W-:-:S03]  /*0460*/  LEA.HI.X R3, R6, UR11, R7, 0x2, P0 ;  /* 0x0000000b06037c11 */ /* 0x000fc600080f1407 */
[----:B------:R-:W2:Y:S04]  /*0470*/  LDG.E R5, desc[UR8][R4.64] ;  /* 0x0000000804057981 */ /* 0x000ea8000c1e1900 */
[----:B------:R-:W2:Y:S04]  /*0480*/  LDG.E R6, desc[UR8][R2.64+0x4] ;  /* 0x0000040802067981 */ /* 0x000ea8000c1e1900 */
[----:B------:R-:W3:Y:S04]  /*0490*/  LDG.E R7, desc[UR8][R2.64+0x8] ;  /* 0x0000080802077981 */ /* 0x000ee8000c1e1900 */
[----:B------:R-:W3:Y:S04]  /*04a0*/  LDG.E R10, desc[UR8][R2.64+0xc] ;  /* 0x00000c08020a7981 */ /* 0x000ee8000c1e1900 */
[----:B------:R-:W4:Y:S04]  /*04b0*/  LDG.E R11, desc[UR8][R2.64+0x10] ;  /* 0x00001008020b7981 */ /* 0x000f28000c1e1900 */
[----:B------:R-:W4:Y:S04]  /*04c0*/  LDG.E R12, desc[UR8][R2.64+0x14] ;  /* 0x00001408020c7981 */ /* 0x000f28000c1e1900 */
[----:B------:R-:W5:Y:S04]  /*04d0*/  LDG.E R13, desc[UR8][R2.64+0x18] ;  /* 0x00001808020d7981 */ /* 0x000f68000c1e1900 */
[----:B------:R-:W5:Y:S01]  /*04e0*/  LDG.E R14, desc[UR8][R2.64+0x1c] ;  /* 0x00001c08020e7981 */ /* 0x000f62000c1e1900 */
[----:B------:R-:W-:Y:S01]  /*04f0*/  UIADD3 UR4, UPT, UPT, UR4, 0x8, URZ ;  /* 0x0000000804047890 */ /* 0x000fe2000fffe0ff */
[----:B--2---:R-:W-:-:S04]  /*0500*/  FMNMX3 R6, R8, R5, R6, !PT ;  /* 0x0000000508067276 */ /* 0x004fc80007800006 */
[----:B---3--:R-:W-:-:S04]  /*0510*/  FMNMX3 R6, R6, R7, R10, !PT ;  /* 0x0000000706067276 */ /* 0x008fc8000780000a */
[----:B----4-:R-:W-:-:S04]  /*0520*/  FMNMX3 R6, R6, R11, R12, !PT ;  /* 0x0000000b06067276 */ /* 0x010fc8000780000c */
[----:B-----5:R-:W-:-:S07]  /*0530*/  FMNMX3 R8, R6, R13, R14, !PT ;  /* 0x0000000d06087276 */ /* 0x020fce000780000e */
.L_x_3:
[----:B------:R-:W-:Y:S05]  /*0540*/  BRA.U !UP1, `(.L_x_0) ;  /* 0x0000000109847547 */ /* 0x000fea000b800000 */
[----:B------:R-:W-:Y:S02]  /*0550*/  UISETP.GE.U32.AND UP0, UPT, UR7, 0x4, UPT ;  /* 0x000000040700788c */ /* 0x000fe4000bf06070 */
[----:B------:R-:W-:-:S04]  /*0560*/  ULOP3.LUT UR5, UR5, 0x3, URZ, 0xc0, !UPT ;  /* 0x0000000305057892 */ /* 0x000fc8000f8ec0ff */
        /* <DEDUP_REMOVED lines=13> */
[----:B------:R-:W3:Y:S01]  /*0640*/  LDG.E R10, desc[UR8][R4.64+0xc] ;  /* 0x00000c08040a7981 */ /* 0x000ee2000c1e1900 */
[----:B------:R-:W-:Y:S01]  /*0650*/  UIADD3 UR4, UPT, UPT, UR4, 0x4, URZ ;  /* 0x0000000404047890 */ /* 0x000fe2000fffe0ff */
[----:B--2---:R-:W-:-:S04]  /*0660*/  FMNMX3 R6, R8, R3, R6, !PT ;  /* 0x0000000308067276 */ /* 0x004fc80007800006 */
[----:B---3--:R-:W-:-:S07]  /*0670*/  FMNMX3 R8, R6, R7, R10, !PT ;  /* 0x0000000706087276 */ /* 0x008fce000780000a */
.L_x_4:
[----:B------:R-:W-:Y:S05]  /*0680*/  BRA.U !UP1, `(.L_x_0) ;  /* 0x0000000109347547 */ /* 0x000fea000b800000 */
[----:B------:R-:W0:Y:S01]  /*0690*/  LDC.64 R2, c[0x0][0x380] ;  /* 0x0000e000ff027b82 */ /* 0x000e220000000a00 */
[----:B------:R-:W-:Y:S01]  /*06a0*/  IADD3 R5, PT, PT, R0, UR4, RZ ;  /* 0x0000000400057c10 */ /* 0x000fe2000fffe0ff */
[----:B------:R-:W-:-:S04]  /*06b0*/  UIADD3 UR5, UPT, UPT, -UR5, URZ, URZ ;  /* 0x000000ff05057290 */ /* 0x000fc8000fffe1ff */
[----:B0-----:R-:W-:-:S05]  /*06c0*/  IMAD.WIDE.U32 R2, R5, 0x4, R2 ;  /* 0x0000000405027825 */ /* 0x001fca00078e0002 */
[----:B------:R-:W-:-:S07]  /*06d0*/  MOV R5, R3 ;  /* 0x0000000300057202 */ /* 0x000fce0000000f00 */
.L_x_5:
[----:B------:R-:W-:-:S06]  /*06e0*/  MOV R3, R5 ;  /* 0x0000000500037202 */ /* 0x000fcc0000000f00 */
[----:B------:R0:W2:Y:S01]  /*06f0*/  LDG.E R3, desc[UR8][R2.64] ;  /* 0x0000000802037981 */ /* 0x0000a2000c1e1900 */
[----:B------:R-:W-:-:S04]  /*0700*/  UIADD3 UR5, UPT, UPT, UR5, 0x1, URZ ;  /* 0x0000000105057890 */ /* 0x000fc8000fffe0ff */
[----:B------:R-:W-:Y:S01]  /*0710*/  UISETP.NE.AND UP0, UPT, UR5, URZ, UPT ;  /* 0x000000ff0500728c */ /* 0x000fe2000bf05270 */
[----:B0-----:R-:W-:-:S04]  /*0720*/  IADD3 R2, P0, PT, R2, 0x4, RZ ;  /* 0x0000000402027810 */ /* 0x001fc80007f1e0ff */
[----:B------:R-:W-:Y:S02]  /*0730*/  IADD3.X R5, PT, PT, RZ, R5, RZ, P0, !PT ;  /* 0x00000005ff057210 */ /* 0x000fe400007fe4ff */
[----:B--2---:R-:W-:Y:S02]  /*0740*/  FMNMX R8, R3, R8, !PT ;  /* 0x0000000803087209 */ /* 0x004fe40007800000 */
[----:B------:R-:W-:Y:S05]  /*0750*/  BRA.U UP0, `(.L_x_5) ;  /* 0xfffffffd00e07547 */ /* 0x000fea000b83ffff */
.L_x_0:
[----:B------:R-:W0:Y:S01]  /*0760*/  LDCU UR5, c[0x0][0x394] ;  /* 0x00007280ff0577ac */ /* 0x000e220008000800 */
[----:B------:R-:W-:Y:S01]  /*0770*/  MOV R3, RZ ;  /* 0x000000ff00037202 */ /* 0x000fe20000000f00 */
[----:B0-----:R-:W-:-:S09]  /*0780*/  UISETP.GE.AND UP0, UPT, UR5, 0x1, UPT ;  /* 0x000000010500788c */ /* 0x001fd2000bf06270 */
[----:B------:R-:W-:Y:S05]  /*0790*/  BRA.U !UP0, `(.L_x_6) ;  /* 0x0000000d08487547 */ /* 0x000fea000b800000 */
[----:B------:R-:W-:Y:S01]  /*07a0*/  UISETP.GE.U32.AND UP1, UPT, UR5, 0x8, UPT ;  /* 0x000000080500788c */ /* 0x000fe2000bf26070 */
[----:B------:R-:W-:Y:S01]  /*07b0*/  HFMA2 R3, -RZ, RZ, 0, 0 ;  /* 0x00000000ff037431 */ /* 0x000fe200000001ff */
[----:B------:R-:W-:Y:S02]  /*07c0*/  ULOP3.LUT UR6, UR5, 0x7, URZ, 0xc0, !UPT ;  /* 0x0000000705067892 */ /* 0x000fe4000f8ec0ff */
[----:B------:R-:W-:Y:S01]  /*07d0*/  IMAD R0, R9, UR5, RZ ;  /* 0x0000000509007c24 */ /* 0x000fe2000f8e02ff */
[----:B------:R-:W-:Y:S01]  /*07e0*/  UMOV UR4, URZ ;  /* 0x000000ff00047c82 */ /* 0x000fe20008000000 */
[----:B------:R-:W-:-:S03]  /*07f0*/  UISETP.NE.AND UP0, UPT, UR6, URZ, UPT ;  /* 0x000000ff0600728c */ /* 0x000fc6000bf05270 */
[----:B------:R-:W-:Y:S08]  /*0800*/  BRA.U !UP1, `(.L_x_7) ;  /* 0x0000000509787547 */ /* 0x000ff0000b800000 */
[----:B------:R-:W0:Y:S01]  /*0810*/  LDC.64 R2, c[0x0][0x380] ;  /* 0x0000e000ff027b82 */ /* 0x000e220000000a00 */
[----:B------:R-:W-:-:S04]  /*0820*/  ULOP3.LUT UR4, UR5, 0x7ffffff8, URZ, 0xc0, !UPT ;  /* 0x7ffffff805047892 */ /* 0x000fc8000f8ec0ff */
[----:B------:R-:W-:Y:S01]  /*0830*/  UIADD3 UR5, UPT, UPT, -UR4, URZ, URZ ;  /* 0x000000ff04057290 */ /* 0x000fe2000fffe1ff */
[----:B0-----:R-:W-:Y:S01]  /*0840*/  IMAD.WIDE.U32 R4, R0, 0x4, R2 ;  /* 0x0000000400047825 */ /* 0x001fe200078e0002 */
[----:B------:R-:W-:Y:S02]  /*0850*/  MOV R3, RZ ;  /* 0x000000ff00037202 */ /* 0x000fe40000000f00 */
[----:B------:R-:W-:-:S04]  /*0860*/  IADD3 R4, P0, PT, R4, 0x10, RZ ;  /* 0x0000001004047810 */ /* 0x000fc80007f1e0ff */
[----:B------:R-:W-:-:S09]  /*0870*/  IADD3.X R5, PT, PT, RZ, R5, RZ, P0, !PT ;  /* 0x00000005ff057210 */ /* 0x000fd200007fe4ff */
.L_x_8:
[----:B------:R-:W2:Y:S04]  /*0880*/  LDG.E R7, desc[UR8][R4.64+-0x10] ;  /* 0xfffff00804077981 */ /* 0x000ea8000c1e1900 */
[----:B------:R-:W3:Y:S04]  /*0890*/  LDG.E R25, desc[UR8][R4.64+-0xc] ;  /* 0xfffff40804197981 */ /* 0x000ee8000c1e1900 */
[----:B------:R-:W4:Y:S04]  /*08a0*/  LDG.E R21, desc[UR8][R4.64+-0x8] ;  /* 0xfffff80804157981 */ /* 0x000f28000c1e1900 */
[----:B------:R-:W5:Y:S04]  /*08b0*/  LDG.E R23, desc[UR8][R4.64+-0x4] ;  /* 0xfffffc0804177981 */ /* 0x000f68000c1e1900 */
[----:B------:R-:W5:Y:S04]  /*08c0*/  LDG.E R13, desc[UR8][R4.64] ;  /* 0x00000008040d7981 */ /* 0x000f68000c1e1900 */
[----:B------:R-:W5:Y:S04]  /*08d0*/  LDG.E R19, desc[UR8][R4.64+0x4] ;  /* 0x0000040804137981 */ /* 0x000f68000c1e1900 */
[----:B------:R-:W5:Y:S04]  /*08e0*/  LDG.E R17, desc[UR8][R4.64+0x8] ;  /* 0x0000080804117981 */ /* 0x000f68000c1e1900 */
[----:B------:R0:W5:Y:S01]  /*08f0*/  LDG.E R15, desc[UR8][R4.64+0xc] ;  /* 0x00000c08040f7981 */ /* 0x000162000c1e1900 */
[----:B------:R-:W-:Y:S01]  /*0900*/  HFMA2 R11, -RZ, RZ, 3.7421875, 0 ;  /* 0x437c0000ff0b7431 */ /* 0x000fe200000001ff */
[----:B------:R-:W-:Y:S01]  /*0910*/  MOV R10, 0x3bbb989d ;  /* 0x3bbb989d000a7802 */ /* 0x000fe20000000f00 */
[----:B------:R-:W-:-:S04]  /*0920*/  UIADD3 UR5, UPT, UPT, UR5, 0x8, URZ ;  /* 0x0000000805057890 */ /* 0x000fc8000fffe0ff */
[----:B------:R-:W-:Y:S01]  /*0930*/  UISETP.NE.AND UP1, UPT, UR5, URZ, UPT ;  /* 0x000000ff0500728c */ /* 0x000fe2000bf25270 */
[----:B0-----:R-:W-:-:S04]  /*0940*/  IADD3 R4, P0, PT, R4, 0x20, RZ ;  /* 0x0000002004047810 */ /* 0x001fc80007f1e0ff */
[----:B------:R-:W-:Y:S01]  /*0950*/  IADD3.X R5, PT, PT, RZ, R5, RZ, P0, !PT ;  /* 0x00000005ff057210 */ /* 0x000fe200007fe4ff */
[----:B--2---:R-:W-:-:S04]  /*0960*/  FADD R7, R7, -R8 ;  /* 0x8000000807077221 */ /* 0x004fc80000000000 */
[----:B------:R-:W-:Y:S01]  /*0970*/  FFMA.SAT R2, R7, R10, 0.5 ;  /* 0x3f00000007027423 */ /* 0x000fe2000000200a */
[----:B---3--:R-:W-:-:S03]  /*0980*/  FADD R25, R25, -R8 ;  /* 0x8000000819197221 */ /* 0x008fc60000000000 */
[-C--:B------:R-:W-:Y:S01]  /*0990*/  FFMA.RM R2, R2, R11.reuse, 12582913 ;  /* 0x4b40000102027423 */ /* 0x080fe2000000400b */
[-C--:B------:R-:W-:Y:S01]  /*09a0*/  FFMA.SAT R6, R25, R10.reuse, 0.5 ;  /* 0x3f00000019067423 */ /* 0x080fe2000000200a */
[--C-:B----4-:R-:W-:Y:S02]  /*09b0*/  FADD R21, R21, -R8.reuse ;  /* 0x8000000815157221 */ /* 0x110fe40000000000 */
[----:B------:R-:W-:Y:S01]  /*09c0*/  FADD R12, R2, -12583039 ;  /* 0xcb40007f020c7421 */ /* 0x000fe20000000000 */
[-C--:B------:R-:W-:Y:S01]  /*09d0*/  FFMA.RM R6, R6, R11.reuse, 12582913 ;  /* 0x4b40000106067423 */ /* 0x080fe2000000400b */
[-C--:B------:R-:W-:Y:S01]  /*09e0*/  FFMA.SAT R16, R21, R10.reuse, 0.5 ;  /* 0x3f00000015107423 */ /* 0x080fe2000000200a */
[----:B-----5:R-:W-:Y:S01]  /*09f0*/  FADD R23, R23, -R8 ;  /* 0x8000000817177221 */ /* 0x020fe20000000000 */
[----:B------:R-:W-:Y:S01]  /*0a00*/  FFMA R12, R7, 1.4426950216293334961, -R12 ;  /* 0x3fb8aa3b070c7823 */ /* 0x000fe2000000080c */
[C---:B------:R-:W-:Y:S01]  /*0a10*/  FADD R14, R6.reuse, -12583039 ;  /* 0xcb40007f060e7421 */ /* 0x040fe20000000000 */
[----:B------:R-:W-:Y:S01]  /*0a20*/  SHF.L.U32 R6, R6, 0x17, RZ ;  /* 0x0000001706067819 */ /* 0x000fe200000006ff */
[----:B------:R-:W-:Y:S01]  /*0a30*/  FFMA.SAT R18, R23, R10, 0.5 ;  /* 0x3f00000017127423 */ /* 0x000fe2000000200a */
[----:B------:R-:W-:Y:S01]  /*0a40*/  FFMA R12, R7, 1.925963033500011079e-08, R12 ;  /* 0x32a57060070c7823 */ /* 0x000fe2000000000c */
[----:B------:R-:W-:Y:S01]  /*0a50*/  FFMA.RM R7, R16, R11, 12582913 ;  /* 0x4b40000110077423 */ /* 0x000fe2000000400b */
[----:B------:R-:W-:Y:S01]  /*0a60*/  FFMA R14, R25, 1.4426950216293334961, -R14 ;  /* 0x3fb8aa3b190e7823 */ /* 0x000fe2000000080e */
[----:B------:R-:W-:-:S02]  /*0a70*/  FADD R27, R19, -R8 ;  /* 0x80000008131b7221 */ /* 0x000fc40000000000 */
[----:B------:R-:W-:Y:S01]  /*0a80*/  FADD R16, R7, -12583039 ;  /* 0xcb40007f07107421 */ /* 0x000fe20000000000 */
[----:B------:R-:W-:Y:S01]  /*0a90*/  FFMA R14, R25, 1.925963033500011079e-08, R14 ;  /* 0x32a57060190e7823 */ /* 0x000fe2000000000e */
[----:B------:R-:W-:Y:S01]  /*0aa0*/  FADD R25, R13, -R8 ;  /* 0x800000080d197221 */ /* 0x000fe20000000000 */
[-C--:B------:R-:W-:Y:S01]  /*0ab0*/  FFMA.RM R13, R18, R11.reuse, 12582913 ;  /* 0x4b400001120d7423 */ /* 0x080fe2000000400b */
[----:B------:R-:W-:Y:S01]  /*0ac0*/  FFMA R16, R21, 1.4426950216293334961, -R16 ;  /* 0x3fb8aa3b15107823 */ /* 0x000fe20000000810 */
[----:B------:R-:W0:Y:S01]  /*0ad0*/  MUFU.EX2 R12, R12 ;  /* 0x0000000c000c7308 */ /* 0x000e220000000800 */
[-C--:B------:R-:W-:Y:S01]  /*0ae0*/  FFMA.SAT R22, R25, R10.reuse, 0.5 ;  /* 0x3f00000019167423 */ /* 0x080fe2000000200a */
[----:B------:R-:W-:Y:S01]  /*0af0*/  FADD R20, R13, -12583039 ;  /* 0xcb40007f0d147421 */ /* 0x000fe20000000000 */
[----:B------:R-:W-:Y:S01]  /*0b00*/  FFMA R18, R21, 1.925963033500011079e-08, R16 ;  /* 0x32a5706015127823 */ /* 0x000fe20000000010 */
[----:B------:R-:W-:Y:S01]  /*0b10*/  FADD R21, R17, -R8 ;  /* 0x8000000811157221 */ /* 0x000fe20000000000 */
[-C--:B------:R-:W-:Y:S01]  /*0b20*/  FFMA.RM R16, R22, R11.reuse, 12582913 ;  /* 0x4b40000116107423 */ /* 0x080fe2000000400b */
[----:B------:R-:W-:Y:S01]  /*0b30*/  FFMA R20, R23, 1.4426950216293334961, -R20 ;  /* 0x3fb8aa3b17147823 */ /* 0x000fe20000000814 */
[-C--:B------:R-:W-:Y:S01]  /*0b40*/  FFMA.SAT R26, R27, R10.reuse, 0.5 ;  /* 0x3f0000001b1a7423 */ /* 0x080fe2000000200a */
[----:B------:R-:W1:Y:S01]  /*0b50*/  MUFU.EX2 R14, R14 ;  /* 0x0000000e000e7308 */ /* 0x000e620000000800 */
[----:B------:R-:W-:Y:S01]  /*0b60*/  FADD R24, R16, -12583039 ;  /* 0xcb40007f10187421 */ /* 0x000fe20000000000 */
[----:B------:R-:W-:Y:S01]  /*0b70*/  FFMA R22, R23, 1.925963033500011079e-08, R20 ;  /* 0x32a5706017167823 */ /* 0x000fe20000000014 */
[----:B------:R-:W-:Y:S01]  /*0b80*/  FADD R23, R15, -R8 ;  /* 0x800000080f177221 */ /* 0x000fe20000000000 */
[----:B------:R-:W-:Y:S01]  /*0b90*/  FFMA.RM R19, R26, R11, 12582913 ;  /* 0x4b4000011a137423 */ /* 0x000fe2000000400b */
[----:B------:R-:W-:Y:S01]  /*0ba0*/  FFMA R24, R25, 1.4426950216293334961, -R24 ;  /* 0x3fb8aa3b19187823 */ /* 0x000fe20000000818 */
[----:B------:R-:W-:Y:S01]  /*0bb0*/  SHF.L.U32 R13, R13, 0x17, RZ ;  /* 0x000000170d0d7819 */ /* 0x000fe200000006ff */
[-C--:B------:R-:W-:Y:S01]  /*0bc0*/  FFMA.SAT R28, R23, R10.reuse, 0.5 ;  /* 0x3f000000171c7423 */ /* 0x080fe2000000200a */
[----:B------:R-:W2:Y:S01]  /*0bd0*/  MUFU.EX2 R18, R18 ;  /* 0x0000001200127308 */ /* 0x000ea20000000800 */
[----:B------:R-:W-:Y:S01]  /*0be0*/  FFMA R20, R25, 1.925963033500011079e-08, R24 ;  /* 0x32a5706019147823 */ /* 0x000fe20000000018 */
[----:B------:R-:W-:Y:S01]  /*0bf0*/  FFMA.SAT R24, R21, R10, 0.5 ;  /* 0x3f00000015187423 */ /* 0x000fe2000000200a */
[----:B------:R-:W-:Y:S01]  /*0c00*/  FADD R26, R19, -12583039 ;  /* 0xcb40007f131a7421 */ /* 0x000fe20000000000 */
[----:B------:R-:W-:-:S02]  /*0c10*/  SHF.L.U32 R10, R2, 0x17, RZ ;  /* 0x00000017020a7819 */ /* 0x000fc400000006ff */
[-C--:B------:R-:W-:Y:S01]  /*0c20*/  FFMA.RM R15, R24, R11.reuse, 12582913 ;  /* 0x4b400001180f7423 */ /* 0x080fe2000000400b */
[----:B------:R-:W-:Y:S01]  /*0c30*/  FFMA.RM R11, R28, R11, 12582913 ;  /* 0x4b4000011c0b7423 */ /* 0x000fe2000000400b */
[----:B------:R-:W3:Y:S01]  /*0c40*/  MUFU.EX2 R17, R22 ;  /* 0x0000001600117308 */ /* 0x000ee20000000800 */
[----:B------:R-:W-:Y:S01]  /*0c50*/  FFMA R26, R27, 1.4426950216293334961, -R26 ;  /* 0x3fb8aa3b1b1a7823 */ /* 0x000fe2000000081a */
[----:B------:R-:W-:Y:S01]  /*0c60*/  FADD R24, R15, -12583039 ;  /* 0xcb40007f0f187421 */ /* 0x000fe20000000000 */
[----:B0-----:R-:W-:Y:S01]  /*0c70*/  FFMA R3, R10, R12, R3 ;  /* 0x0000000c0a037223 */ /* 0x001fe20000000003 */
[----:B------:R-:W-:Y:S01]  /*0c80*/  FADD R12, R11, -12583039 ;  /* 0xcb40007f0b0c7421 */ /* 0x000fe20000000000 */
[----:B------:R-:W-:Y:S01]  /*0c90*/  FFMA R26, R27, 1.925963033500011079e-08, R26 ;  /* 0x32a570601b1a7823 */ /* 0x000fe2000000001a */
[----:B------:R-:W-:Y:S01]  /*0ca0*/  FFMA R24, R21, 1.4426950216293334961, -R24 ;  /* 0x3fb8aa3b15187823 */ /* 0x000fe20000000818 */
[----:B------:R-:W-:Y:S01]  /*0cb0*/  SHF.L.U32 R10, R7, 0x17, RZ ;  /* 0x00000017070a7819 */ /* 0x000fe200000006ff */
[----:B------:R-:W0:Y:S01]  /*0cc0*/  MUFU.EX2 R20, R20 ;  /* 0x0000001400147308 */ /* 0x000e220000000800 */
[----:B------:R-:W-:Y:S01]  /*0cd0*/  FFMA R12, R23, 1.4426950216293334961, -R12 ;  /* 0x3fb8aa3b170c7823 */ /* 0x000fe2000000080c */
[----:B------:R-:W-:Y:S01]  /*0ce0*/  FFMA R24, R21, 1.925963033500011079e-08, R24 ;  /* 0x32a5706015187823 */ /* 0x000fe20000000018 */
[----:B-1----:R-:W-:Y:S01]  /*0cf0*/  FFMA R3, R6, R14, R3 ;  /* 0x0000000e06037223 */ /* 0x002fe20000000003 */
[----:B------:R-:W-:Y:S01]  /*0d00*/  SHF.L.U32 R16, R16, 0x17, RZ ;  /* 0x0000001710107819 */ /* 0x000fe200000006ff */
[----:B------:R-:W-:Y:S01]  /*0d10*/  FFMA R12, R23, 1.925963033500011079e-08, R12 ;  /* 0x32a57060170c7823 */ /* 0x000fe2000000000c */
[----:B------:R-:W-:Y:S01]  /*0d20*/  SHF.L.U32 R6, R19, 0x17, RZ ;  /* 0x0000001713067819 */ /* 0x000fe200000006ff */
[----:B--2---:R-:W-:Y:S01]  /*0d30*/  FFMA R10, R10, R18, R3 ;  /* 0x000000120a0a7223 */ /* 0x004fe20000000003 */
[----:B------:R-:W1:Y:S01]  /*0d40*/  MUFU.EX2 R2, R26 ;  /* 0x0000001a00027308 */ /* 0x000e620000000800 */
[----:B------:R-:W-:-:S02]  /*0d50*/  SHF.L.U32 R15, R15, 0x17, RZ ;  /* 0x000000170f0f7819 */ /* 0x000fc400000006ff */
[----:B---3--:R-:W-:Y:S01]  /*0d60*/  FFMA R13, R13, R17, R10 ;  /* 0x000000110d0d7223 */ /* 0x008fe2000000000a */
[----:B------:R-:W-:-:S04]  /*0d70*/  SHF.L.U32 R3, R11, 0x17, RZ ;  /* 0x000000170b037819 */ /* 0x000fc800000006ff */
[----:B------:R-:W2:Y:S01]  /*0d80*/  MUFU.EX2 R24, R24 ;  /* 0x0000001800187308 */ /* 0x000ea20000000800 */
[----:B0-----:R-:W-:-:S07]  /*0d90*/  FFMA R13, R16, R20, R13 ;  /* 0x00000014100d7223 */ /* 0x001fce000000000d */
[----:B------:R-:W0:Y:S01]  /*0da0*/  MUFU.EX2 R12, R12 ;  /* 0x0000000c000c7308 */ /* 0x000e220000000800 */
[----:B-1----:R-:W-:-:S04]  /*0db0*/  FFMA R2, R6, R2, R13 ;  /* 0x0000000206027223 */ /* 0x002fc8000000000d */
[----:B--2---:R-:W-:-:S04]  /*0dc0*/  FFMA R2, R15, R24, R2 ;  /* 0x000000180f027223 */ /* 0x004fc80000000002 */
[----:B0-----:R-:W-:Y:S01]  /*0dd0*/  FFMA R3, R3, R12, R2 ;  /* 0x0000000c03037223 */ /* 0x001fe20000000002 */
[----:B------:R-:W-:Y:S06]  /*0de0*/  BRA.U UP1, `(.L_x_8) ;  /* 0xfffffff901a47547 */ /* 0x000fec000b83ffff */
.L_x_7:
        /* <DEDUP_REMOVED lines=8> */
[C---:B------:R-:W-:Y:S02]  /*0e70*/  IADD3 R7, PT, PT, R0.reuse, UR4, RZ ;  /* 0x0000000400077c10 */ /* 0x040fe4000fffe0ff */
[----:B------:R-:W-:-:S03]  /*0e80*/  IADD3 R2, P0, PT, R0, UR4, RZ ;  /* 0x0000000400027c10 */ /* 0x000fc6000ff1e0ff */
[----:B0-----:R-:W-:Y:S01]  /*0e90*/  IMAD.WIDE.U32 R4, R7, 0x4, R4 ;  /* 0x0000000407047825 */ /* 0x001fe200078e0004 */
[----:B------:R-:W-:Y:S02]  /*0ea0*/  IADD3.X R7, PT, PT, RZ, RZ, RZ, P0, !PT ;  /* 0x000000ffff077210 */ /* 0x000fe400007fe4ff */
[----:B-1----:R-:W-:-:S03]  /*0eb0*/  LEA R6, P0, R2, UR10, 0x2 ;  /* 0x0000000a02067c11 */ /* 0x002fc6000f8010ff */
[----:B------:R-:W2:Y:S01]  /*0ec0*/  LDG.E R5, desc[UR8][R4.64] ;  /* 0x0000000804057981 */ /* 0x000ea2000c1e1900 */
[----:B------:R-:W-:-:S05]  /*0ed0*/  LEA.HI.X R7, R2, UR11, R7, 0x2, P0 ;  /* 0x0000000b02077c11 */ /* 0x000fca00080f1407 */
[----:B------:R-:W3:Y:S04]  /*0ee0*/  LDG.E R11, desc[UR8][R6.64+0x4] ;  /* 0x00000408060b7981 */ /* 0x000ee8000c1e1900 */
[----:B------:R-:W4:Y:S04]  /*0ef0*/  LDG.E R13, desc[UR8][R6.64+0x8] ;  /* 0x00000808060d7981 */ /* 0x000f28000c1e1900 */
[----:B------:R0:W5:Y:S01]  /*0f00*/  LDG.E R15, desc[UR8][R6.64+0xc] ;  /* 0x00000c08060f7981 */ /* 0x000162000c1e1900 */
[----:B------:R-:W-:Y:S01]  /*0f10*/  HFMA2 R14, -RZ, RZ, 3.7421875, 0 ;  /* 0x437c0000ff0e7431 */ /* 0x000fe200000001ff */
[----:B------:R-:W-:Y:S01]  /*0f20*/  MOV R12, 0x3bbb989d ;  /* 0x3bbb989d000c7802 */ /* 0x000fe20000000f00 */
[----:B------:R-:W-:Y:S01]  /*0f30*/  UIADD3 UR4, UPT, UPT, UR4, 0x4, URZ ;  /* 0x0000000404047890 */ /* 0x000fe2000fffe0ff */
[----:B--2---:R-:W-:-:S04]  /*0f40*/  FADD R10, R5, -R8 ;  /* 0x80000008050a7221 */ /* 0x004fc80000000000 */
[----:B------:R-:W-:Y:S01]  /*0f50*/  FFMA.SAT R2, R10, R12, 0.5 ;  /* 0x3f0000000a027423 */ /* 0x000fe2000000200c */
[----:B---3--:R-:W-:-:S03]  /*0f60*/  FADD R11, R11, -R8 ;  /* 0x800000080b0b7221 */ /* 0x008fc60000000000 */
[----:B------:R-:W-:Y:S01]  /*0f70*/  FFMA.RM R2, R2, R14, 12582913 ;  /* 0x4b40000102027423 */ /* 0x000fe2000000400e */
[----:B------:R-:W-:Y:S01]  /*0f80*/  FFMA.SAT R4, R11, R12, 0.5 ;  /* 0x3f0000000b047423 */ /* 0x000fe2000000200c */
[--C-:B----4-:R-:W-:Y:S02]  /*0f90*/  FADD R13, R13, -R8.reuse ;  /* 0x800000080d0d7221 */ /* 0x110fe40000000000 */
[C---:B------:R-:W-:Y:S01]  /*0fa0*/  FADD R5, R2.reuse, -12583039 ;  /* 0xcb40007f02057421 */ /* 0x040fe20000000000 */
[----:B------:R-:W-:Y:S01]  /*0fb0*/  SHF.L.U32 R2, R2, 0x17, RZ ;  /* 0x0000001702027819 */ /* 0x000fe200000006ff */
[----:B------:R-:W-:Y:S01]  /*0fc0*/  FFMA.RM R4, R4, R14, 12582913 ;  /* 0x4b40000104047423 */ /* 0x000fe2000000400e */
[----:B0-----:R-:W-:Y:S01]  /*0fd0*/  FFMA.SAT R7, R13, R12, 0.5 ;  /* 0x3f0000000d077423 */ /* 0x001fe2000000200c */
[----:B------:R-:W-:Y:S01]  /*0fe0*/  FFMA R5, R10, 1.4426950216293334961, -R5 ;  /* 0x3fb8aa3b0a057823 */ /* 0x000fe20000000805 */
[----:B-----5:R-:W-:Y:S01]  /*0ff0*/  FADD R15, R15, -R8 ;  /* 0x800000080f0f7221 */ /* 0x020fe20000000000 */
[----:B------:R-:W-:-:S02]  /*1000*/  FADD R6, R4, -12583039 ;  /* 0xcb40007f04067421 */ /* 0x000fc40000000000 */
[----:B------:R-:W-:Y:S01]  /*1010*/  FFMA R10, R10, 1.925963033500011079e-08, R5 ;  /* 0x32a570600a0a7823 */ /* 0x000fe20000000005 */
[----:B------:R-:W-:Y:S01]  /*1020*/  FFMA.RM R5, R7, R14, 12582913 ;  /* 0x4b40000107057423 */ /* 0x000fe2000000400e */
[----:B------:R-:W-:Y:S01]  /*1030*/  FFMA R6, R11, 1.4426950216293334961, -R6 ;  /* 0x3fb8aa3b0b067823 */ /* 0x000fe20000000806 */
[----:B------:R-:W-:Y:S02]  /*1040*/  FFMA.SAT R7, R15, R12, 0.5 ;  /* 0x3f0000000f077423 */ /* 0x000fe4000000200c */
[----:B------:R-:W-:Y:S01]  /*1050*/  FADD R12, R5, -12583039 ;  /* 0xcb40007f050c7421 */ /* 0x000fe20000000000 */
[----:B------:R-:W-:Y:S01]  /*1060*/  FFMA R6, R11, 1.925963033500011079e-08, R6 ;  /* 0x32a570600b067823 */ /* 0x000fe20000000006 */
[----:B------:R-:W-:Y:S01]  /*1070*/  FFMA.RM R11, R7, R14, 12582913 ;  /* 0x4b400001070b7423 */ /* 0x000fe2000000400e */
[----:B------:R-:W0:Y:S01]  /*1080*/  MUFU.EX2 R10, R10 ;  /* 0x0000000a000a7308 */ /* 0x000e220000000800 */
[----:B------:R-:W-:Y:S01]  /*1090*/  FFMA R12, R13, 1.4426950216293334961, -R12 ;  /* 0x3fb8aa3b0d0c7823 */ /* 0x000fe2000000080c */
[----:B------:R-:W-:Y:S01]  /*10a0*/  SHF.L.U32 R7, R4, 0x17, RZ ;  /* 0x0000001704077819 */ /* 0x000fe200000006ff */
[----:B------:R-:W-:Y:S01]  /*10b0*/  FADD R14, R11, -12583039 ;  /* 0xcb40007f0b0e7421 */ /* 0x000fe20000000000 */
[----:B------:R-:W-:Y:S01]  /*10c0*/  SHF.L.U32 R5, R5, 0x17, RZ ;  /* 0x0000001705057819 */ /* 0x000fe200000006ff */
[----:B------:R-:W-:-:S02]  /*10d0*/  FFMA R12, R13, 1.925963033500011079e-08, R12 ;  /* 0x32a570600d0c7823 */ /* 0x000fc4000000000c */
[C---:B------:R-:W-:Y:S01]  /*10e0*/  FFMA R14, R15.reuse, 1.4426950216293334961, -R14 ;  /* 0x3fb8aa3b0f0e7823 */ /* 0x040fe2000000080e */
[----:B------:R-:W1:Y:S03]  /*10f0*/  MUFU.EX2 R6, R6 ;  /* 0x0000000600067308 */ /* 0x000e660000000800 */
[----:B------:R-:W-:-:S05]  /*1100*/  FFMA R14, R15, 1.925963033500011079e-08, R14 ;  /* 0x32a570600f0e7823 */ /* 0x000fca000000000e */
[----:B------:R-:W2:Y:S01]  /*1110*/  MUFU.EX2 R12, R12 ;  /* 0x0000000c000c7308 */ /* 0x000ea20000000800 */
[----:B0-----:R-:W-:Y:S01]  /*1120*/  FFMA R2, R2, R10, R3 ;  /* 0x0000000a02027223 */ /* 0x001fe20000000003 */
[----:B------:R-:W-:-:S06]  /*1130*/  SHF.L.U32 R3, R11, 0x17, RZ ;  /* 0x000000170b037819 */ /* 0x000fcc00000006ff */
[----:B------:R-:W0:Y:S01]  /*1140*/  MUFU.EX2 R14, R14 ;  /* 0x0000000e000e7308 */ /* 0x000e220000000800 */
[----:B-1----:R-:W-:-:S04]  /*1150*/  FFMA R2, R7, R6, R2 ;  /* 0x0000000607027223 */ /* 0x002fc80000000002 */
[----:B--2---:R-:W-:-:S04]  /*1160*/  FFMA R2, R5, R12, R2 ;  /* 0x0000000c05027223 */ /* 0x004fc80000000002 */
[----:B0-----:R-:W-:-:S07]  /*1170*/  FFMA R3, R3, R14, R2 ;  /* 0x0000000e03037223 */ /* 0x001fce0000000002 */
.L_x_9:
[----:B------:R-:W-:Y:S05]  /*1180*/  BRA.U !UP1, `(.L_x_6) ;  /* 0x0000000109cc7547 */ /* 0x000fea000b800000 */
[----:B------:R-:W-:Y:S02]  /*1190*/  UISETP.NE.AND UP0, UPT, UR7, 0x1, UPT ;  /* 0x000000010700788c */ /* 0x000fe4000bf05270 */
[----:B------:R-:W-:-:S04]  /*11a0*/  ULOP3.LUT UR5, UR5, 0x1, URZ, 0xc0, !UPT ;  /* 0x0000000105057892 */ /* 0x000fc8000f8ec0ff */
[----:B------:R-:W-:-:S03]  /*11b0*/  UISETP.NE.U32.AND UP1, UPT, UR5, 0x1, UPT ;  /* 0x000000010500788c */ /* 0x000fc6000bf25070 */
        /* <DEDUP_REMOVED lines=9> */
[----:B------:R-:W-:-:S06]  /*1250*/  LEA.HI.X R7, R2, UR7, R7, 0x2, P0 ;  /* 0x0000000702077c11 */ /* 0x000fcc00080f1407 */
[----:B------:R-:W3:Y:S01]  /*1260*/  LDG.E R7, desc[UR8][R6.64+0x4] ;  /* 0x0000040806077981 */ /* 0x000ee2000c1e1900 */
[----:B------:R-:W-:Y:S01]  /*1270*/  HFMA2 R13, -RZ, RZ, 3.7421875, 0 ;  /* 0x437c0000ff0d7431 */ /* 0x000fe200000001ff */
[----:B------:R-:W-:Y:S01]  /*1280*/  MOV R11, 0x3bbb989d ;  /* 0x3bbb989d000b7802 */ /* 0x000fe20000000f00 */
[----:B------:R-:W-:Y:S01]  /*1290*/  UIADD3 UR4, UPT, UPT, UR4, 0x2, URZ ;  /* 0x0000000204047890 */ /* 0x000fe2000fffe0ff */
[----:B--2---:R-:W-:-:S04]  /*12a0*/  FADD R2, R5, -R8 ;  /* 0x8000000805027221 */ /* 0x004fc80000000000 */
[----:B------:R-:W-:Y:S01]  /*12b0*/  FFMA.SAT R10, R2, R11, 0.5 ;  /* 0x3f000000020a7423 */ /* 0x000fe2000000200b */
[----:B---3--:R-:W-:-:S03]  /*12c0*/  FADD R12, R7, -R8 ;  /* 0x80000008070c7221 */ /* 0x008fc60000000000 */
[----:B------:R-:W-:Y:S01]  /*12d0*/  FFMA.RM R10, R10, R13, 12582913 ;  /* 0x4b4000010a0a7423 */ /* 0x000fe2000000400d */
[----:B------:R-:W-:-:S03]  /*12e0*/  FFMA.SAT R14, R12, R11, 0.5 ;  /* 0x3f0000000c0e7423 */ /* 0x000fc6000000200b */
[C---:B------:R-:W-:Y:S01]  /*12f0*/  FADD R15, R10.reuse, -12583039 ;  /* 0xcb40007f0a0f7421 */ /* 0x040fe20000000000 */
[----:B------:R-:W-:Y:S01]  /*1300*/  SHF.L.U32 R10, R10, 0x17, RZ ;  /* 0x000000170a0a7819 */ /* 0x000fe200000006ff */
[----:B------:R-:W-:Y:S02]  /*1310*/  FFMA.RM R14, R14, R13, 12582913 ;  /* 0x4b4000010e0e7423 */ /* 0x000fe4000000400d */
[----:B------:R-:W-:Y:S02]  /*1320*/  FFMA R15, R2, 1.4426950216293334961, -R15 ;  /* 0x3fb8aa3b020f7823 */ /* 0x000fe4000000080f */
[----:B------:R-:W-:Y:S02]  /*1330*/  FADD R5, R14, -12583039 ;  /* 0xcb40007f0e057421 */ /* 0x000fe40000000000 */
[----:B------:R-:W-:Y:S01]  /*1340*/  FFMA R15, R2, 1.925963033500011079e-08, R15 ;  /* 0x32a57060020f7823 */ /* 0x000fe2000000000f */
[----:B------:R-:W-:Y:S01]  /*1350*/  SHF.L.U32 R14, R14, 0x17, RZ ;  /* 0x000000170e0e7819 */ /* 0x000fe200000006ff */
[----:B------:R-:W-:-:S04]  /*1360*/  FFMA R5, R12, 1.4426950216293334961, -R5 ;  /* 0x3fb8aa3b0c057823 */ /* 0x000fc80000000805 */
[----:B------:R-:W0:Y:S01]  /*1370*/  MUFU.EX2 R15, R15 ;  /* 0x0000000f000f7308 */ /* 0x000e220000000800 */
[----:B------:R-:W-:-:S07]  /*1380*/  FFMA R5, R12, 1.925963033500011079e-08, R5 ;  /* 0x32a570600c057823 */ /* 0x000fce0000000005 */
[----:B------:R-:W1:Y:S01]  /*1390*/  MUFU.EX2 R5, R5 ;  /* 0x0000000500057308 */ /* 0x000e620000000800 */
[----:B0-----:R-:W-:-:S04]  /*13a0*/  FFMA R3, R10, R15, R3 ;  /* 0x0000000f0a037223 */ /* 0x001fc80000000003 */
[----:B-1----:R-:W-:-:S07]  /*13b0*/  FFMA R3, R14, R5, R3 ;  /* 0x000000050e037223 */ /* 0x002fce0000000003 */
.L_x_10:
[----:B------:R-:W-:Y:S05]  /*13c0*/  BRA.U UP1, `(.L_x_6) ;  /* 0x00000001013c7547 */ /* 0x000fea000b800000 */
[----:B------:R-:W0:Y:S01]  /*13d0*/  LDC.64 R4, c[0x0][0x380] ;  /* 0x0000e000ff047b82 */ /* 0x000e220000000a00 */
[----:B------:R-:W-:-:S05]  /*13e0*/  IADD3 R7, PT, PT, R0, UR4, RZ ;  /* 0x0000000400077c10 */ /* 0x000fca000fffe0ff */
[----:B0-----:R-:W-:-:S06]  /*13f0*/  IMAD.WIDE.U32 R4, R7, 0x4, R4 ;  /* 0x0000000407047825 */ /* 0x001fcc00078e0004 */
[----:B------:R-:W2:Y:S01]  /*1400*/  LDG.E R5, desc[UR8][R4.64] ;  /* 0x0000000804057981 */ /* 0x000ea2000c1e1900 */
[----:B------:R-:W-:Y:S01]  /*1410*/  HFMA2 R11, -RZ, RZ, 3.7421875, 0 ;  /* 0x437c0000ff0b7431 */ /* 0x000fe200000001ff */
[----:B------:R-:W-:Y:S01]  /*1420*/  MOV R7, 0x3bbb989d ;  /* 0x3bbb989d00077802 */ /* 0x000fe20000000f00 */
[----:B--2---:R-:W-:-:S04]  /*1430*/  FADD R0, R5, -R8 ;  /* 0x8000000805007221 */ /* 0x004fc80000000000 */
[----:B------:R-:W-:-:S04]  /*1440*/  FFMA.SAT R2, R0, R7, 0.5 ;  /* 0x3f00000000027423 */ /* 0x000fc80000002007 */
[----:B------:R-:W-:-:S04]  /*1450*/  FFMA.RM R2, R2, R11, 12582913 ;  /* 0x4b40000102027423 */ /* 0x000fc8000000400b */
[C---:B------:R-:W-:Y:S01]  /*1460*/  FADD R7, R2.reuse, -12583039 ;  /* 0xcb40007f02077421 */ /* 0x040fe20000000000 */
[----:B------:R-:W-:-:S03]  /*1470*/  SHF.L.U32 R2, R2, 0x17, RZ ;  /* 0x0000001702027819 */ /* 0x000fc600000006ff */
[----:B------:R-:W-:-:S04]  /*1480*/  FFMA R7, R0, 1.4426950216293334961, -R7 ;  /* 0x3fb8aa3b00077823 */ /* 0x000fc80000000807 */
[----:B------:R-:W-:-:S06]  /*1490*/  FFMA R7, R0, 1.925963033500011079e-08, R7 ;  /* 0x32a5706000077823 */ /* 0x000fcc0000000007 */
[----:B------:R-:W0:Y:S02]  /*14a0*/  MUFU.EX2 R7, R7 ;  /* 0x0000000700077308 */ /* 0x000e240000000800 */
[----:B0-----:R-:W-:-:S07]  /*14b0*/  FFMA R3, R2, R7, R3 ;  /* 0x0000000702037223 */ /* 0x001fce0000000003 */
.L_x_6:
[----:B------:R-:W0:Y:S02]  /*14c0*/  LDC R0, c[0x0][0x394] ;  /* 0x0000e500ff007b82 */ /* 0x000e240000000800 */
[----:B0-----:R-:W-:-:S13]  /*14d0*/  ISETP.GE.AND P0, PT, R0, 0x1, PT ;  /* 0x000000010000780c */ /* 0x001fda0003f06270 */
[----:B------:R-:W-:Y:S05]  /*14e0*/  @!P0 EXIT ;  /* 0x000000000000894d */ /* 0x000fea0003800000 */
[C---:B------:R-:W-:Y:S01]  /*14f0*/  ISETP.GE.U32.AND P0, PT, R0.reuse, 0x8, PT ;  /* 0x000000080000780c */ /* 0x040fe20003f06070 */
[----:B------:R-:W-:Y:S01]  /*1500*/  IMAD R9, R9, R0, RZ ;  /* 0x0000000009097224 */ /* 0x000fe200078e02ff */
[----:B------:R-:W-:Y:S02]  /*1510*/  LOP3.LUT R16, R0, 0x7, RZ, 0xc0, !PT ;  /* 0x0000000700107812 */ /* 0x000fe400078ec0ff */
[----:B------:R-:W-:-:S09]  /*1520*/  MOV R2, RZ ;  /* 0x000000ff00027202 */ /* 0x000fd20000000f00 */
[----:B------:R-:W-:Y:S05]  /*1530*/  @!P0 BRA `(.L_x_11) ;  /* 0x0000000c00908947 */ /* 0x000fea0003800000 */
[----:B------:R-:W0:Y:S01]  /*1540*/  LDCU.128 UR4, c[0x0][0x380] ;  /* 0x00007000ff0477ac */ /* 0x000e220008000c00 */
[----:B------:R-:W-:Y:S01]  /*1550*/  HFMA2 R4, -RZ, RZ, 0, 9.5367431640625e-07 ;  /* 0x00000010ff047431 */ /* 0x000fe200000001ff */
[----:B------:R-:W-:Y:S02]  /*1560*/  MOV R5, 0x0 ;  /* 0x0000000000057802 */ /* 0x000fe40000000f00 */
[----:B------:R-:W-:-:S04]  /*1570*/  LOP3.LUT R2, R0, 0x7ffffff8, RZ, 0xc0, !PT ;  /* 0x7ffffff800027812 */ /* 0x000fc800078ec0ff */
[----:B------:R-:W-:Y:S01]  /*1580*/  IADD3 R10, PT, PT, -R2, RZ, RZ ;  /* 0x000000ff020a7210 */ /* 0x000fe20007ffe1ff */
[----:B------:R-:W-:-:S03]  /*1590*/  IMAD.WIDE.U32 R4, R9, 0x4, R4 ;  /* 0x0000000409047825 */ /* 0x000fc600078e0004 */
[C---:B0-----:R-:W-:Y:S02]  /*15a0*/  IADD3 R11, P0, PT, R4.reuse, UR6, RZ ;  /* 0x00000006040b7c10 */ /* 0x041fe4000ff1e0ff */
[----:B------:R-:W-:Y:S02]  /*15b0*/  IADD3 R4, P1, PT, R4, UR4, RZ ;  /* 0x0000000404047c10 */ /* 0x000fe4000ff3e0ff */
[C---:B------:R-:W-:Y:S02]  /*15c0*/  IADD3.X R12, PT, PT, R5.reuse, UR7, RZ, P0, !PT ;  /* 0x00000007050c7c10 */ /* 0x040fe400087fe4ff */
[----:B------:R-:W-:-:S09]  /*15d0*/  IADD3.X R5, PT, PT, R5, UR5, RZ, P1, !PT ;  /* 0x0000000505057c10 */ /* 0x000fd20008ffe4ff */
.L_x_28:
[----:B0-----:R-:W2:Y:S01]  /*15e0*/  LDG.E R7, desc[UR8][R4.64+-0x10] ;  /* 0xfffff00804077981 */ /* 0x001ea2000c1e1900 */
[----:B------:R-:W-:Y:S01]  /*15f0*/  MOV R0, 0x3bbb989d ;  /* 0x3bbb989d00007802 */ /* 0x000fe20000000f00 */
[----:B------:R-:W0:Y:S01]  /*1600*/  MUFU.RCP R14, R3 ;  /* 0x00000003000e7308 */ /* 0x000e220000001000 */
[----:B------:R-:W-:Y:S01]  /*1610*/  MOV R13, 0x437c0000 ;  /* 0x437c0000000d7802 */ /* 0x000fe20000000f00 */
[----:B------:R-:W-:Y:S01]  /*1620*/  BSSY.RECONVERGENT B2, `(.L_x_12) ;  /* 0x0000018000027945 */ /* 0x000fe20003800200 */
[----:B------:R-:W-:-:S04]  /*1630*/  IADD3 R10, PT, PT, R10, 0x8, RZ ;  /* 0x000000080a0a7810 */ /* 0x000fc80007ffe0ff */
[----:B------:R-:W-:Y:S01]  /*1640*/  ISETP.NE.AND P2, PT, R10, RZ, PT ;  /* 0x000000ff0a00720c */ /* 0x000fe20003f45270 */
[----:B--2---:R-:W-:-:S04]  /*1650*/  FADD R7, R7, -R8 ;  /* 0x8000000807077221 */ /* 0x004fc80000000000 */
[----:B------:R-:W-:-:S04]  /*1660*/  FFMA.SAT R0, R7, R0, 0.5 ;  /* 0x3f00000007007423 */ /* 0x000fc80000002000 */
[----:B------:R-:W-:Y:S01]  /*1670*/  FFMA.RM R0, R0, R13, 12582913 ;  /* 0x4b40000100007423 */ /* 0x000fe2000000400d */
[----:B0-----:R-:W-:-:S03]  /*1680*/  FFMA R13, R14, -R3, 1 ;  /* 0x3f8000000e0d7423 */ /* 0x001fc60000000803 */
[C---:B------:R-:W-:Y:S01]  /*1690*/  FADD R6, R0.reuse, -12583039 ;  /* 0xcb40007f00067421 */ /* 0x040fe20000000000 */
[----:B------:R-:W-:Y:S01]  /*16a0*/  SHF.L.U32 R0, R0, 0x17, RZ ;  /* 0x0000001700007819 */ /* 0x000fe200000006ff */
[----:B------:R-:W-:Y:S02]  /*16b0*/  FFMA R13, R14, R13, R14 ;  /* 0x0000000d0e0d7223 */ /* 0x000fe4000000000e */
[----:B------:R-:W-:-:S04]  /*16c0*/  FFMA R6, R7, 1.4426950216293334961, -R6 ;  /* 0x3fb8aa3b07067823 */ /* 0x000fc80000000806 */
[----:B------:R-:W-:-:S04]  /*16d0*/  FFMA R6, R7, 1.925963033500011079e-08, R6 ;  /* 0x32a5706007067823 */ /* 0x000fc80000000006 */
[----:B------:R0:W1:Y:S02]  /*16e0*/  MUFU.EX2 R7, R6 ;  /* 0x0000000600077308 */ /* 0x0000640000000800 */
[----:B0-----:R-:W-:Y:S01]  /*16f0*/  MOV R6, R11 ;  /* 0x0000000b00067202 */ /* 0x001fe20000000f00 */
[----:B-1----:R-:W-:-:S05]  /*1700*/  FMUL R0, R0, R7 ;  /* 0x0000000700007220 */ /* 0x002fca0000400000 */
[----:B------:R-:W0:Y:S01]  /*1710*/  FCHK P0, R0, R3 ;  /* 0x0000000300007302 */ /* 0x000e220000000000 */
[----:B------:R-:W-:-:S04]  /*1720*/  FFMA R14, R0, R13, RZ ;  /* 0x0000000d000e7223 */ /* 0x000fc800000000ff */
[----:B------:R-:W-:-:S04]  /*1730*/  FFMA R7, R14, -R3, R0 ;  /* 0x800000030e077223 */ /* 0x000fc80000000000 */
[----:B------:R-:W-:Y:S01]  /*1740*/  FFMA R13, R13, R7, R14 ;  /* 0x000000070d0d7223 */ /* 0x000fe2000000000e */
[----:B------:R-:W-:Y:S01]  /*1750*/  MOV R7, R12 ;  /* 0x0000000c00077202 */ /* 0x000fe20000000f00 */
[----:B0-----:R-:W-:Y:S06]  /*1760*/  @!P0 BRA `(.L_x_13) ;  /* 0x00000000000c8947 */ /* 0x001fec0003800000 */
[----:B------:R-:W-:-:S07]  /*1770*/  MOV R14, 0x1790 ;  /* 0x00001790000e7802 */ /* 0x000fce0000000f00 */
[----:B------:R-:W-:Y:S05]  /*1780*/  CALL.REL.NOINC `($__internal_0_$__cuda_sm3x_div_rn_noftz_f32_slowpath) ;  /* 0x0000001800b47944 */ /* 0x000fea0003c00000 */
[----:B------:R-:W-:-:S07]  /*1790*/  MOV R13, R11 ;  /* 0x0000000b000d7202 */ /* 0x000fce0000000f00 */
.L_x_13:
[----:B------:R-:W-:Y:S05]  /*17a0*/  BSYNC.RECONVERGENT B2 ;  /* 0x0000000000027941 */ /* 0x000fea0003800200 */
.L_x_12:
[----:B------:R0:W-:Y:S04]  /*17b0*/  STG.E desc[UR8][R6.64+-0x10], R13 ;  /* 0xfffff00d06007986 */ /* 0x0001e8000c101908 */
[----:B------:R-:W2:Y:S01]  /*17c0*/  LDG.E R11, desc[UR8][R4.64+-0xc] ;  /* 0xfffff408040b7981 */ /* 0x000ea2000c1e1900 */
[----:B------:R-:W-:Y:S01]  /*17d0*/  HFMA2 R0, -RZ, RZ, 0.96630859375, -0.0022525787353515625 ;  /* 0x3bbb989dff007431 */ /* 0x000fe200000001ff */
[----:B------:R-:W-:Y:S01]  /*17e0*/  MOV R15, 0x437c0000 ;  /* 0x437c0000000f7802 */ /* 0x000fe20000000f00 */
[----:B------:R-:W0:Y:S01]  /*17f0*/  MUFU.RCP R14, R3 ;  /* 0x00000003000e7308 */ /* 0x000e220000001000 */
[----:B------:R-:W-:Y:S01]  /*1800*/  BSSY.RECONVERGENT B2, `(.L_x_14) ;  /* 0x0000014000027945 */ /* 0x000fe20003800200 */
[----:B0-----:R-:W-:Y:S01]  /*1810*/  FFMA R13, R14, -R3, 1 ;  /* 0x3f8000000e0d7423 */ /* 0x001fe20000000803 */
[----:B--2---:R-:W-:-:S04]  /*1820*/  FADD R11, R11, -R8 ;  /* 0x800000080b0b7221 */ /* 0x004fc80000000000 */
[----:B------:R-:W-:-:S04]  /*1830*/  FFMA.SAT R0, R11, R0, 0.5 ;  /* 0x3f0000000b007423 */ /* 0x000fc80000002000 */
[----:B------:R-:W-:-:S04]  /*1840*/  FFMA.RM R0, R0, R15, 12582913 ;  /* 0x4b40000100007423 */ /* 0x000fc8000000400f */
[C---:B------:R-:W-:Y:S01]  /*1850*/  FADD R12, R0.reuse, -12583039 ;  /* 0xcb40007f000c7421 */ /* 0x040fe20000000000 */
[----:B------:R-:W-:-:S03]  /*1860*/  SHF.L.U32 R0, R0, 0x17, RZ ;  /* 0x0000001700007819 */ /* 0x000fc600000006ff */
[----:B------:R-:W-:-:S04]  /*1870*/  FFMA R12, R11, 1.4426950216293334961, -R12 ;  /* 0x3fb8aa3b0b0c7823 */ /* 0x000fc8000000080c */
[----:B------:R-:W-:-:S04]  /*1880*/  FFMA R12, R11, 1.925963033500011079e-08, R12 ;  /* 0x32a570600b0c7823 */ /* 0x000fc8000000000c */
[----:B------:R-:W0:Y:S02]  /*1890*/  MUFU.EX2 R11, R12 ;  /* 0x0000000c000b7308 */ /* 0x000e240000000800 */
[----:B0-----:R-:W-:Y:S01]  /*18a0*/  FMUL R18, R0, R11 ;  /* 0x0000000b00127220 */ /* 0x001fe20000400000 */
[----:B------:R-:W-:-:S05]  /*18b0*/  FFMA R0, R14, R13, R14 ;  /* 0x0000000d0e007223 */ /* 0x000fca000000000e */
[----:B------:R-:W0:Y:S01]  /*18c0*/  FCHK P0, R18, R3 ;  /* 0x0000000312007302 */ /* 0x000e220000000000 */
[----:B------:R-:W-:-:S04]  /*18d0*/  FFMA R11, R0, R18, RZ ;  /* 0x00000012000b7223 */ /* 0x000fc800000000ff */
[----:B------:R-:W-:-:S04]  /*18e0*/  FFMA R14, R11, -R3, R18 ;  /* 0x800000030b0e7223 */ /* 0x000fc80000000012 */
[----:B------:R-:W-:Y:S01]  /*18f0*/  FFMA R11, R0, R14, R11 ;  /* 0x0000000e000b7223 */ /* 0x000fe2000000000b */
[----:B0-----:R-:W-:Y:S06]  /*1900*/  @!P0 BRA `(.L_x_15) ;  /* 0x00000000000c8947 */ /* 0x001fec0003800000 */
[----:B------:R-:W-:Y:S02]  /*1910*/  MOV R0, R18 ;  /* 0x0000001200007202 */ /* 0x000fe40000000f00 */
[----:B------:R-:W-:-:S07]  /*1920*/  MOV R14, 0x1940 ;  /* 0x00001940000e7802 */ /* 0x000fce0000000f00 */
[----:B------:R-:W-:Y:S05]  /*1930*/  CALL.REL.NOINC `($__internal_0_$__cuda_sm3x_div_rn_noftz_f32_slowpath) ;  /* 0x0000001800487944 */ /* 0x000fea0003c00000 */
.L_x_15:
[----:B------:R-:W-:Y:S05]  /*1940*/  BSYNC.RECONVERGENT B2 ;  /* 0x0000000000027941 */ /* 0x000fea0003800200 */
.L_x_14:
[----:B------:R0:W-:Y:S04]  /*1950*/  STG.E desc[UR8][R6.64+-0xc], R11 ;  /* 0xfffff40b06007986 */ /* 0x0001e8000c101908 */
[----:B------:R-:W2:Y:S01]  /*1960*/  LDG.E R13, desc[UR8][R4.64+-0x8] ;  /* 0xfffff808040d7981 */ /* 0x000ea2000c1e1900 */
[----:B------:R-:W-:Y:S01]  /*1970*/  HFMA2 R0, -RZ, RZ, 0.96630859375, -0.0022525787353515625 ;  /* 0x3bbb989dff007431 */ /* 0x000fe200000001ff */
[----:B------:R-:W-:Y:S01]  /*1980*/  MOV R15, 0x437c0000 ;  /* 0x437c0000000f7802 */ /* 0x000fe20000000f00 */
[----:B------:R-:W1:Y:S01]  /*1990*/  MUFU.RCP R14, R3 ;  /* 0x00000003000e7308 */ /* 0x000e620000001000 */
[----:B------:R-:W-:Y:S01]  /*19a0*/  BSSY.RECONVERGENT B2, `(.L_x_16) ;  /* 0x0000014000027945 */ /* 0x000fe20003800200 */
[----:B--2---:R-:W-:-:S04]  /*19b0*/  FADD R13, R13, -R8 ;  /* 0x800000080d0d7221 */ /* 0x004fc80000000000 */
[----:B------:R-:W-:-:S04]  /*19c0*/  FFMA.SAT R0, R13, R0, 0.5 ;  /* 0x3f0000000d007423 */ /* 0x000fc80000002000 */
[----:B------:R-:W-:-:S04]  /*19d0*/  FFMA.RM R0, R0, R15, 12582913 ;  /* 0x4b40000100007423 */ /* 0x000fc8000000400f */
[C---:B------:R-:W-:Y:S01]  /*19e0*/  FADD R12, R0.reuse, -12583039 ;  /* 0xcb40007f000c7421 */ /* 0x040fe20000000000 */
[----:B------:R-:W-:-:S03]  /*19f0*/  SHF.L.U32 R0, R0, 0x17, RZ ;  /* 0x0000001700007819 */ /* 0x000fc600000006ff */
[----:B------:R-:W-:-:S04]  /*1a00*/  FFMA R12, R13, 1.4426950216293334961, -R12 ;  /* 0x3fb8aa3b0d0c7823 */ /* 0x000fc8000000080c */
[----:B------:R-:W-:Y:S01]  /*1a10*/  FFMA R12, R13, 1.925963033500011079e-08, R12 ;  /* 0x32a570600d0c7823 */ /* 0x000fe2000000000c */
[----:B-1----:R-:W-:-:S03]  /*1a20*/  FFMA R13, R14, -R3, 1 ;  /* 0x3f8000000e0d7423 */ /* 0x002fc60000000803 */
[----:B0-----:R-:W0:Y:S02]  /*1a30*/  MUFU.EX2 R11, R12 ;  /* 0x0000000c000b7308 */ /* 0x001e240000000800 */
        /* <DEDUP_REMOVED lines=10> */
.L_x_17:
[----:B------:R-:W-:Y:S05]  /*1ae0*/  BSYNC.RECONVERGENT B2 ;  /* 0x0000000000027941 */ /* 0x000fea0003800200 */
.L_x_16:
        /* <DEDUP_REMOVED lines=25> */
.L_x_19:
[----:B------:R-:W-:Y:S05]  /*1c80*/  BSYNC.RECONVERGENT B2 ;  /* 0x0000000000027941 */ /* 0x000fea0003800200 */
.L_x_18:
        /* <DEDUP_REMOVED lines=25> */
.L_x_21:
[----:B------:R-:W-:Y:S05]  /*1e20*/  BSYNC.RECONVERGENT B2 ;  /* 0x0000000000027941 */ /* 0x000fea0003800200 */
.L_x_20:
        /* <DEDUP_REMOVED lines=25> */
.L_x_23:
[----:B------:R-:W-:Y:S05]  /*1fc0*/  BSYNC.RECONVERGENT B2 ;  /* 0x0000000000027941 */ /* 0x000fea0003800200 */
.L_x_22:
        /* <DEDUP_REMOVED lines=25> */
.L_x_25:
[----:B------:R-:W-:Y:S05]  /*2160*/  BSYNC.RECONVERGENT B2 ;  /* 0x0000000000027941 */ /* 0x000fea0003800200 */
.L_x_24:
        /* <DEDUP_REMOVED lines=25> */
[----:B------:R-:W-:-:S07]  /*2300*/  MOV R13, R11 ;  /* 0x0000000b000d7202 */ /* 0x000fce0000000f00 */
.L_x_27:
[----:B------:R-:W-:Y:S05]  /*2310*/  BSYNC.RECONVERGENT B2 ;  /* 0x0000000000027941 */ /* 0x000fea0003800200 */
.L_x_26:
[----:B------:R0:W-:Y:S01]  /*2320*/  STG.E desc[UR8][R6.64+0xc], R13 ;  /* 0x00000c0d06007986 */ /* 0x0001e2000c101908 */
[----:B------:R-:W-:Y:S02]  /*2330*/  IADD3 R11, P0, PT, R6, 0x20, RZ ;  /* 0x00000020060b7810 */ /* 0x000fe40007f1e0ff */
[----:B------:R-:W-:Y:S02]  /*2340*/  IADD3 R4, P1, PT, R4, 0x20, RZ ;  /* 0x0000002004047810 */ /* 0x000fe40007f3e0ff */
[----:B------:R-:W-:Y:S02]  /*2350*/  IADD3.X R12, PT, PT, RZ, R7, RZ, P0, !PT ;  /* 0x00000007ff0c7210 */ /* 0x000fe400007fe4ff */
[----:B------:R-:W-:Y:S01]  /*2360*/  IADD3.X R5, PT, PT, RZ, R5, RZ, P1, !PT ;  /* 0x00000005ff057210 */ /* 0x000fe20000ffe4ff */
[----:B------:R-:W-:Y:S08]  /*2370*/  @P2 BRA `(.L_x_28) ;  /* 0xfffffff000982947 */ /* 0x000ff0000383ffff */
.L_x_11:
[----:B------:R-:W-:-:S13]  /*2380*/  ISETP.NE.AND P0, PT, R16, RZ, PT ;  /* 0x000000ff1000720c */ /* 0x000fda0003f05270 */
[----:B------:R-:W-:Y:S05]  /*2390*/  @!P0 EXIT ;  /* 0x000000000000894d */ /* 0x000fea0003800000 */
[----:B------:R-:W1:Y:S01]  /*23a0*/  LDCU UR4, c[0x0][0x394] ;  /* 0x00007280ff0477ac */ /* 0x000e620008000800 */
[----:B------:R-:W-:Y:S01]  /*23b0*/  ISETP.GE.U32.AND P0, PT, R16, 0x4, PT ;  /* 0x000000041000780c */ /* 0x000fe20003f06070 */
[----:B-1----:R-:W-:-:S12]  /*23c0*/  ULOP3.LUT UR4, UR4, 0x3, URZ, 0xc0, !UPT ;  /* 0x0000000304047892 */ /* 0x002fd8000f8ec0ff */
[----:B------:R-:W-:Y:S05]  /*23d0*/  @!P0 BRA `(.L_x_29) ;  /* 0x0000000400e88947 */ /* 0x000fea0003800000 */
[----:B0-----:R-:W0:Y:S01]  /*23e0*/  LDC.64 R6, c[0x0][0x380] ;  /* 0x0000e000ff067b82 */ /* 0x001e220000000a00 */
[----:B------:R-:W-:-:S05]  /*23f0*/  IADD3 R5, PT, PT, R9, R2, RZ ;  /* 0x0000000209057210 */ /* 0x000fca0007ffe0ff */
[----:B0-----:R-:W-:-:S06]  /*2400*/  IMAD.WIDE.U32 R6, R5, 0x4, R6 ;  /* 0x0000000405067825 */ /* 0x001fcc00078e0006 */
[----:B------:R-:W2:Y:S01]  /*2410*/  LDG.E R7, desc[UR8][R6.64] ;  /* 0x0000000806077981 */ /* 0x000ea2000c1e1900 */
[----:B------:R-:W-:Y:S01]  /*2420*/  HFMA2 R11, -RZ, RZ, 0.96630859375, -0.0022525787353515625 ;  /* 0x3bbb989dff0b7431 */ /* 0x000fe200000001ff */
[----:B------:R-:W-:Y:S01]  /*2430*/  MOV R13, 0x437c0000 ;  /* 0x437c0000000d7802 */ /* 0x000fe20000000f00 */
[----:B------:R-:W0:Y:S01]  /*2440*/  MUFU.RCP R10, R3 ;  /* 0x00000003000a7308 */ /* 0x000e220000001000 */
[----:B------:R-:W-:Y:S01]  /*2450*/  BSSY.RECONVERGENT B2, `(.L_x_30) ;  /* 0x0000015000027945 */ /* 0x000fe20003800200 */
[----:B--2---:R-:W-:Y:S01]  /*2460*/  FADD R0, R7, -R8 ;  /* 0x8000000807007221 */ /* 0x004fe20000000000 */
[----:B0-----:R-:W-:-:S03]  /*2470*/  FFMA R7, R10, -R3, 1 ;  /* 0x3f8000000a077423 */ /* 0x001fc60000000803 */
[----:B------:R-:W-:-:S04]  /*2480*/  FFMA.SAT R4, R0, R11, 0.5 ;  /* 0x3f00000000047423 */ /* 0x000fc8000000200b */
[----:B------:R-:W-:-:S04]  /*2490*/  FFMA.RM R4, R4, R13, 12582913 ;  /* 0x4b40000104047423 */ /* 0x000fc8000000400d */
[C---:B------:R-:W-:Y:S01]  /*24a0*/  FADD R11, R4.reuse, -12583039 ;  /* 0xcb40007f040b7421 */ /* 0x040fe20000000000 */
[----:B------:R-:W-:-:S03]  /*24b0*/  SHF.L.U32 R4, R4, 0x17, RZ ;  /* 0x0000001704047819 */ /* 0x000fc600000006ff */
[----:B------:R-:W-:-:S04]  /*24c0*/  FFMA R11, R0, 1.4426950216293334961, -R11 ;  /* 0x3fb8aa3b000b7823 */ /* 0x000fc8000000080b */
[----:B------:R-:W-:Y:S01]  /*24d0*/  FFMA R11, R0, 1.925963033500011079e-08, R11 ;  /* 0x32a57060000b7823 */ /* 0x000fe2000000000b */
[----:B------:R-:W-:-:S05]  /*24e0*/  FFMA R0, R10, R7, R10 ;  /* 0x000000070a007223 */ /* 0x000fca000000000a */
[----:B------:R-:W0:Y:S02]  /*24f0*/  MUFU.EX2 R11, R11 ;  /* 0x0000000b000b7308 */ /* 0x000e240000000800 */
[----:B0-----:R-:W-:-:S06]  /*2500*/  FMUL R15, R4, R11 ;  /* 0x0000000b040f7220 */ /* 0x001fcc0000400000 */
        /* <DEDUP_REMOVED lines=9> */
.L_x_31:
[----:B------:R-:W-:Y:S05]  /*25a0*/  BSYNC.RECONVERGENT B2 ;  /* 0x0000000000027941 */ /* 0x000fea0003800200 */
.L_x_30:
[----:B------:R-:W0:Y:S01]  /*25b0*/  LDC.64 R10, c[0x0][0x388] ;  /* 0x0000e200ff0a7b82 */ /* 0x000e220000000a00 */
[----:B------:R-:W1:Y:S01]  /*25c0*/  LDCU.64 UR6, c[0x0][0x380] ;  /* 0x00007000ff0677ac */ /* 0x000e620008000a00 */
[----:B------:R-:W-:-:S04]  /*25d0*/  IADD3 R7, P0, PT, R9, R2, RZ ;  /* 0x0000000209077210 */ /* 0x000fc80007f1e0ff */
[----:B------:R-:W-:Y:S02]  /*25e0*/  IADD3.X R0, PT, PT, RZ, RZ, RZ, P0, !PT ;  /* 0x000000ffff007210 */ /* 0x000fe400007fe4ff */
[C---:B------:R-:W-:Y:S02]  /*25f0*/  SHF.L.U32 R6, R7.reuse, 0x2, RZ ;  /* 0x0000000207067819 */ /* 0x040fe400000006ff */
[----:B------:R-:W-:Y:S02]  /*2600*/  SHF.L.U64.HI R7, R7, 0x2, R0 ;  /* 0x0000000207077819 */ /* 0x000fe40000010200 */
[----:B-1----:R-:W-:Y:S01]  /*2610*/  IADD3 R4, P0, PT, R6, UR6, RZ ;  /* 0x0000000606047c10 */ /* 0x002fe2000ff1e0ff */
[----:B0-----:R-:W-:-:S03]  /*2620*/  IMAD.WIDE.U32 R10, R5, 0x4, R10 ;  /* 0x00000004050a7825 */ /* 0x001fc600078e000a */
[----:B------:R-:W-:Y:S02]  /*2630*/  IADD3.X R5, PT, PT, R7, UR7, RZ, P0, !PT ;  /* 0x0000000707057c10 */ /* 0x000fe400087fe4ff */
        /* <DEDUP_REMOVED lines=25> */
.L_x_33:
[----:B------:R-:W-:Y:S05]  /*27d0*/  BSYNC.RECONVERGENT B2 ;  /* 0x0000000000027941 */ /* 0x000fea0003800200 */
.L_x_32:
[----:B------:R-:W0:Y:S02]  /*27e0*/  LDCU.64 UR6, c[0x0][0x388] ;  /* 0x00007100ff0677ac */ /* 0x000e240008000a00 */
[----:B0-----:R-:W-:-:S04]  /*27f0*/  IADD3 R6, P0, PT, R6, UR6, RZ ;  /* 0x0000000606067c10 */ /* 0x001fc8000ff1e0ff */
[----:B------:R-:W-:-:S05]  /*2800*/  IADD3.X R7, PT, PT, R7, UR7, RZ, P0, !PT ;  /* 0x0000000707077c10 */ /* 0x000fca00087fe4ff */
        /* <DEDUP_REMOVED lines=25> */
.L_x_35:
[----:B------:R-:W-:Y:S05]  /*29a0*/  BSYNC.RECONVERGENT B2 ;  /* 0x0000000000027941 */ /* 0x000fea0003800200 */
.L_x_34:
[----:B------:R0:W-:Y:S04]  /*29b0*/  STG.E desc[UR8][R6.64+0x8], R11 ;  /* 0x0000080b06007986 */ /* 0x0001e8000c101908 */
[----:B------:R-:W2:Y:S01]  /*29c0*/  LDG.E R5, desc[UR8][R4.64+0xc] ;  /* 0x00000c0804057981 */ /* 0x000ea2000c1e1900 */
[----:B------:R-:W-:Y:S01]  /*29d0*/  HFMA2 R13, -RZ, RZ, 0.96630859375, -0.0022525787353515625 ;  /* 0x3bbb989dff0d7431 */ /* 0x000fe200000001ff */
[----:B------:R-:W-:Y:S01]  /*29e0*/  MOV R15, 0x437c0000 ;  /* 0x437c0000000f7802 */ /* 0x000fe20000000f00 */
[----:B------:R-:W1:Y:S01]  /*29f0*/  MUFU.RCP R12, R3 ;  /* 0x00000003000c7308 */ /* 0x000e620000001000 */
[----:B------:R-:W-:Y:S01]  /*2a00*/  BSSY.RECONVERGENT B2, `(.L_x_36) ;  /* 0x0000015000027945 */ /* 0x000fe20003800200 */
[----:B--2---:R-:W-:Y:S01]  /*2a10*/  FADD R0, R5, -R8 ;  /* 0x8000000805007221 */ /* 0x004fe20000000000 */
[----:B-1----:R-:W-:-:S03]  /*2a20*/  FFMA R5, R12, -R3, 1 ;  /* 0x3f8000000c057423 */ /* 0x002fc60000000803 */
        /* <DEDUP_REMOVED lines=18> */
.L_x_37:
[----:B------:R-:W-:Y:S05]  /*2b50*/  BSYNC.RECONVERGENT B2 ;  /* 0x0000000000027941 */ /* 0x000fea0003800200 */
.L_x_36:
[----:B------:R1:W-:Y:S01]  /*2b60*/  STG.E desc[UR8][R6.64+0xc], R5 ;  /* 0x00000c0506007986 */ /* 0x0003e2000c101908 */
[----:B------:R-:W-:-:S07]  /*2b70*/  IADD3 R2, PT, PT, R2, 0x4, RZ ;  /* 0x0000000402027810 */ /* 0x000fce0007ffe0ff */
.L_x_29:
[----:B------:R-:W-:-:S13]  /*2b80*/  ISETP.NE.AND P0, PT, RZ, UR4, PT ;  /* 0x00000004ff007c0c */ /* 0x000fda000bf05270 */
[----:B------:R-:W-:Y:S05]  /*2b90*/  @!P0 EXIT ;  /* 0x000000000000894d */ /* 0x000fea0003800000 */
[----:B------:R-:W-:-:S09]  /*2ba0*/  UISETP.NE.AND UP0, UPT, UR4, 0x1, UPT ;  /* 0x000000010400788c */ /* 0x000fd2000bf05270 */
[----:B------:R-:W-:Y:S05]  /*2bb0*/  BRA.U !UP0, `(.L_x_38) ;  /* 0x0000000508147547 */ /* 0x000fea000b800000 */
[----:B-1----:R-:W1:Y:S01]  /*2bc0*/  LDC.64 R4, c[0x0][0x380] ;  /* 0x0000e000ff047b82 */ /* 0x002e620000000a00 */
[----:B0-----:R-:W-:-:S05]  /*2bd0*/  IADD3 R6, PT, PT, R9, R2, RZ ;  /* 0x0000000209067210 */ /* 0x001fca0007ffe0ff */
[----:B-1----:R-:W-:-:S06]  /*2be0*/  IMAD.WIDE.U32 R4, R6, 0x4, R4 ;  /* 0x0000000406047825 */ /* 0x002fcc00078e0004 */
[----:B------:R-:W2:Y:S01]  /*2bf0*/  LDG.E R5, desc[UR8][R4.64] ;  /* 0x0000000804057981 */ /* 0x000ea2000c1e1900 */
[----:B------:R-:W-:Y:S01]  /*2c00*/  HFMA2 R7, -RZ, RZ, 0.96630859375, -0.0022525787353515625 ;  /* 0x3bbb989dff077431 */ /* 0x000fe200000001ff */
[----:B------:R-:W-:Y:S01]  /*2c10*/  MOV R10, 0x437c0000 ;  /* 0x437c0000000a7802 */ /* 0x000fe20000000f00 */
[----:B------:R-:W-:Y:S01]  /*2c20*/  BSSY.RECONVERGENT B2, `(.L_x_39) ;  /* 0x0000016000027945 */ /* 0x000fe20003800200 */
[----:B--2---:R-:W-:-:S04]  /*2c30*/  FADD R0, R5, -R8 ;  /* 0x8000000805007221 */ /* 0x004fc80000000000 */
[----:B------:R-:W-:-:S04]  /*2c40*/  FFMA.SAT R7, R0, R7, 0.5 ;  /* 0x3f00000000077423 */ /* 0x000fc80000002007 */
[----:B------:R-:W-:Y:S02]  /*2c50*/  FFMA.RM R7, R7, R10, 12582913 ;  /* 0x4b40000107077423 */ /* 0x000fe4000000400a */
[----:B------:R-:W0:Y:S02]  /*2c60*/  MUFU.RCP R10, R3 ;  /* 0x00000003000a7308 */ /* 0x000e240000001000 */
[C---:B------:R-:W-:Y:S01]  /*2c70*/  FADD R11, R7.reuse, -12583039 ;  /* 0xcb40007f070b7421 */ /* 0x040fe20000000000 */
[----:B------:R-:W-:-:S03]  /*2c80*/  SHF.L.U32 R7, R7, 0x17, RZ ;  /* 0x0000001707077819 */ /* 0x000fc600000006ff */
[----:B------:R-:W-:-:S04]  /*2c90*/  FFMA R11, R0, 1.4426950216293334961, -R11 ;  /* 0x3fb8aa3b000b7823 */ /* 0x000fc8000000080b */
[----:B------:R-:W-:-:S04]  /*2ca0*/  FFMA R11, R0, 1.925963033500011079e-08, R11 ;  /* 0x32a57060000b7823 */ /* 0x000fc8000000000b */
[----:B------:R-:W1:Y:S01]  /*2cb0*/  MUFU.EX2 R0, R11 ;  /* 0x0000000b00007308 */ /* 0x000e620000000800 */
[----:B0-----:R-:W-:Y:S01]  /*2cc0*/  FFMA R5, R10, -R3, 1 ;  /* 0x3f8000000a057423 */ /* 0x001fe20000000803 */
[----:B-1----:R-:W-:-:S03]  /*2cd0*/  FMUL R7, R7, R0 ;  /* 0x0000000007077220 */ /* 0x002fc60000400000 */
[----:B------:R-:W-:-:S03]  /*2ce0*/  FFMA R0, R10, R5, R10 ;  /* 0x000000050a007223 */ /* 0x000fc6000000000a */
        /* <DEDUP_REMOVED lines=9> */
.L_x_40:
[----:B------:R-:W-:Y:S05]  /*2d80*/  BSYNC.RECONVERGENT B2 ;  /* 0x0000000000027941 */ /* 0x000fea0003800200 */
.L_x_39:
[----:B------:R-:W0:Y:S01]  /*2d90*/  LDC.64 R12, c[0x0][0x388] ;  /* 0x0000e200ff0c7b82 */ /* 0x000e220000000a00 */
[----:B------:R-:W1:Y:S01]  /*2da0*/  LDCU.64 UR4, c[0x0][0x380] ;  /* 0x00007000ff0477ac */ /* 0x000e620008000a00 */
[----:B------:R-:W-:-:S04]  /*2db0*/  IADD3 R4, P0, PT, R9, R2, RZ ;  /* 0x0000000209047210 */ /* 0x000fc80007f1e0ff */
[----:B------:R-:W-:Y:S02]  /*2dc0*/  IADD3.X R7, PT, PT, RZ, RZ, RZ, P0, !PT ;  /* 0x000000ffff077210 */ /* 0x000fe400007fe4ff */
[C---:B------:R-:W-:Y:S02]  /*2dd0*/  SHF.L.U32 R5, R4.reuse, 0x2, RZ ;  /* 0x0000000204057819 */ /* 0x040fe400000006ff */
[----:B------:R-:W-:Y:S02]  /*2de0*/  SHF.L.U64.HI R4, R4, 0x2, R7 ;  /* 0x0000000204047819 */ /* 0x000fe40000010207 */
[----:B-1----:R-:W-:-:S04]  /*2df0*/  IADD3 R10, P0, PT, R5, UR4, RZ ;  /* 0x00000004050a7c10 */ /* 0x002fc8000ff1e0ff */
[----:B------:R-:W-:Y:S01]  /*2e00*/  IADD3.X R11, PT, PT, R4, UR5, RZ, P0, !PT ;  /* 0x00000005040b7c10 */ /* 0x000fe200087fe4ff */
[----:B0-----:R-:W-:-:S05]  /*2e10*/  IMAD.WIDE.U32 R6, R6, 0x4, R12 ;  /* 0x0000000406067825 */ /* 0x001fca00078e000c */
        /* <DEDUP_REMOVED lines=25> */
.L_x_42:
[----:B------:R-:W-:Y:S05]  /*2fb0*/  BSYNC.RECONVERGENT B2 ;  /* 0x0000000000027941 */ /* 0x000fea0003800200 */
.L_x_41:
[----:B------:R-:W0:Y:S01]  /*2fc0*/  LDCU.64 UR4, c[0x0][0x388] ;  /* 0x00007100ff0477ac */ /* 0x000e220008000a00 */
[----:B------:R-:W-:Y:S02]  /*2fd0*/  IADD3 R2, PT, PT, R2, 0x2, RZ ;  /* 0x0000000202027810 */ /* 0x000fe40007ffe0ff */
[----:B0-----:R-:W-:-:S04]  /*2fe0*/  IADD3 R6, P0, PT, R5, UR4, RZ ;  /* 0x0000000405067c10 */ /* 0x001fc8000ff1e0ff */
[----:B------:R-:W-:-:S05]  /*2ff0*/  IADD3.X R7, PT, PT, R4, UR5, RZ, P0, !PT ;  /* 0x0000000504077c10 */ /* 0x000fca00087fe4ff */
[----:B------:R2:W-:Y:S04]  /*3000*/  STG.E desc[UR8][R6.64+0x4], R11 ;  /* 0x0000040b06007986 */ /* 0x0005e8000c101908 */
.L_x_38:
[----:B------:R-:W3:Y:S02]  /*3010*/  LDC R0, c[0x0][0x394] ;  /* 0x0000e500ff007b82 */ /* 0x000ee40000000800 */
[----:B---3--:R-:W-:-:S04]  /*3020*/  LOP3.LUT R0, R0, 0x1, RZ, 0xc0, !PT ;  /* 0x0000000100007812 */ /* 0x008fc800078ec0ff */
[----:B------:R-:W-:-:S13]  /*3030*/  ISETP.NE.U32.AND P0, PT, R0, 0x1, PT ;  /* 0x000000010000780c */ /* 0x000fda0003f05070 */
[----:B------:R-:W-:Y:S05]  /*3040*/  @P0 EXIT ;  /* 0x000000000000094d */ /* 0x000fea0003800000 */
[----:B-1----:R-:W1:Y:S01]  /*3050*/  LDC.64 R4, c[0x0][0x380] ;  /* 0x0000e000ff047b82 */ /* 0x002e620000000a00 */
[----:B------:R-:W-:-:S05]  /*3060*/  IADD3 R2, PT, PT, R9, R2, RZ ;  /* 0x0000000209027210 */ /* 0x000fca0007ffe0ff */
[----:B-1----:R-:W-:-:S06]  /*3070*/  IMAD.WIDE.U32 R4, R2, 0x4, R4 ;  /* 0x0000000402047825 */ /* 0x002fcc00078e0004 */
[----:B------:R-:W3:Y:S01]  /*3080*/  LDG.E R5, desc[UR8][R4.64] ;  /* 0x0000000804057981 */ /* 0x000ee2000c1e1900 */
[----:B0-2---:R-:W-:Y:S01]  /*3090*/  HFMA2 R7, -RZ, RZ, 0.96630859375, -0.0022525787353515625 ;  /* 0x3bbb989dff077431 */ /* 0x005fe200000001ff */
[----:B------:R-:W-:Y:S01]  /*30a0*/  MOV R9, 0x437c0000 ;  /* 0x437c000000097802 */ /* 0x000fe20000000f00 */
[----:B------:R-:W0:Y:S01]  /*30b0*/  MUFU.RCP R6, R3 ;  /* 0x0000000300067308 */ /* 0x000e220000001000 */
[----:B------:R-:W-:Y:S01]  /*30c0*/  BSSY.RECONVERGENT B2, `(.L_x_43) ;  /* 0x0000015000027945 */ /* 0x000fe20003800200 */
[----:B---3--:R-:W-:Y:S01]  /*30d0*/  FADD R8, R5, -R8 ;  /* 0x8000000805087221 */ /* 0x008fe20000000000 */
[----:B0-----:R-:W-:-:S03]  /*30e0*/  FFMA R5, R6, -R3, 1 ;  /* 0x3f80000006057423 */ /* 0x001fc60000000803 */
[----:B------:R-:W-:-:S04]  /*30f0*/  FFMA.SAT R0, R8, R7, 0.5 ;  /* 0x3f00000008007423 */ /* 0x000fc80000002007 */
[----:B------:R-:W-:-:S04]  /*3100*/  FFMA.RM R0, R0, R9, 12582913 ;  /* 0x4b40000100007423 */ /* 0x000fc80000004009 */
[C---:B------:R-:W-:Y:S01]  /*3110*/  FADD R7, R0.reuse, -12583039 ;  /* 0xcb40007f00077421 */ /* 0x040fe20000000000 */
[----:B------:R-:W-:-:S03]  /*3120*/  SHF.L.U32 R0, R0, 0x17, RZ ;  /* 0x0000001700007819 */ /* 0x000fc600000006ff */
[----:B------:R-:W-:-:S04]  /*3130*/  FFMA R7, R8, 1.4426950216293334961, -R7 ;  /* 0x3fb8aa3b08077823 */ /* 0x000fc80000000807 */
[----:B------:R-:W-:-:S06]  /*3140*/  FFMA R7, R8, 1.925963033500011079e-08, R7 ;  /* 0x32a5706008077823 */ /* 0x000fcc0000000007 */
        /* <DEDUP_REMOVED lines=12> */
.L_x_44:
[----:B------:R-:W-:Y:S05]  /*3210*/  BSYNC.RECONVERGENT B2 ;  /* 0x0000000000027941 */ /* 0x000fea0003800200 */
.L_x_43:
[----:B------:R-:W0:Y:S02]  /*3220*/  LDC.64 R4, c[0x0][0x388] ;  /* 0x0000e200ff047b82 */ /* 0x000e240000000a00 */
[----:B0-----:R-:W-:-:S05]  /*3230*/  IMAD.WIDE.U32 R2, R2, 0x4, R4 ;  /* 0x0000000402027825 */ /* 0x001fca00078e0004 */
[----:B------:R-:W-:Y:S01]  /*3240*/  STG.E desc[UR8][R2.64], R9 ;  /* 0x0000000902007986 */ /* 0x000fe2000c101908 */
[----:B------:R-:W-:Y:S05]  /*3250*/  EXIT ;  /* 0x000000000000794d */ /* 0x000fea0003800000 */
        .weak           $__internal_0_$__cuda_sm3x_div_rn_noftz_f32_slowpath
        .type           $__internal_0_$__cuda_sm3x_div_rn_noftz_f32_slowpath,@function
        .size           $__internal_0_$__cuda_sm3x_div_rn_noftz_f32_slowpath,(.L_x_57 - $__internal_0_$__cuda_sm3x_div_rn_noftz_f32_slowpath)
$__internal_0_$__cuda_sm3x_div_rn_noftz_f32_slowpath:
[----:B------:R-:W-:Y:S01]  /*3260*/  SHF.R.U32.HI R12, RZ, 0x17, R3 ;  /* 0x00000017ff0c7819 */ /* 0x000fe20000011603 */
[----:B------:R-:W-:Y:S01]  /*3270*/  BSSY.RECONVERGENT B0, `(.L_x_45) ;  /* 0x0000064000007945 */ /* 0x000fe20003800200 */
[----:B------:R-:W-:Y:S02]  /*3280*/  SHF.R.U32.HI R15, RZ, 0x17, R0 ;  /* 0x00000017ff0f7819 */ /* 0x000fe40000011600 */
[----:B------:R-:W-:Y:S02]  /*3290*/  LOP3.LUT R12, R12, 0xff, RZ, 0xc0, !PT ;  /* 0x000000ff0c0c7812 */ /* 0x000fe400078ec0ff */
[----:B------:R-:W-:Y:S02]  /*32a0*/  LOP3.LUT R15, R15, 0xff, RZ, 0xc0, !PT ;  /* 0x000000ff0f0f7812 */ /* 0x000fe400078ec0ff */
[----:B------:R-:W-:Y:S02]  /*32b0*/  IADD3 R17, PT, PT, R12, -0x1, RZ ;  /* 0xffffffff0c117810 */ /* 0x000fe40007ffe0ff */
[----:B------:R-:W-:-:S02]  /*32c0*/  IADD3 R11, PT, PT, R15, -0x1, RZ ;  /* 0xffffffff0f0b7810 */ /* 0x000fc40007ffe0ff */
[----:B------:R-:W-:Y:S02]  /*32d0*/  ISETP.GT.U32.AND P0, PT, R17, 0xfd, PT ;  /* 0x000000fd1100780c */ /* 0x000fe40003f04070 */
[----:B------:R-:W-:Y:S02]  /*32e0*/  MOV R13, R3 ;  /* 0x00000003000d7202 */ /* 0x000fe40000000f00 */
[----:B------:R-:W-:-:S13]  /*32f0*/  ISETP.GT.U32.OR P0, PT, R11, 0xfd, P0 ;  /* 0x000000fd0b00780c */ /* 0x000fda0000704470 */
[----:B------:R-:W-:Y:S01]  /*3300*/  @!P0 MOV R11, RZ ;  /* 0x000000ff000b8202 */ /* 0x000fe20000000f00 */
[----:B------:R-:W-:Y:S06]  /*3310*/  @!P0 BRA `(.L_x_46) ;  /* 0x0000000000608947 */ /* 0x000fec0003800000 */
[----:B------:R-:W-:Y:S02]  /*3320*/  FSETP.GTU.FTZ.AND P0, PT, |R0|, +INF , PT ;  /* 0x7f8000000000780b */ /* 0x000fe40003f1c200 */
[----:B------:R-:W-:-:S04]  /*3330*/  FSETP.GTU.FTZ.AND P1, PT, |R3|, +INF , PT ;  /* 0x7f8000000300780b */ /* 0x000fc80003f3c200 */
[----:B------:R-:W-:-:S13]  /*3340*/  PLOP3.LUT P0, PT, P0, P1, PT, 0xf8, 0x8f ;  /* 0x00000000008f781c */ /* 0x000fda0000703f70 */
[----:B------:R-:W-:Y:S05]  /*3350*/  @P0 BRA `(.L_x_47) ;  /* 0x0000000400500947 */ /* 0x000fea0003800000 */
[----:B------:R-:W-:-:S13]  /*3360*/  LOP3.LUT P0, RZ, R13, 0x7fffffff, R0, 0xc8, !PT ;  /* 0x7fffffff0dff7812 */ /* 0x000fda000780c800 */
[----:B------:R-:W-:Y:S05]  /*3370*/  @!P0 BRA `(.L_x_48) ;  /* 0x0000000400408947 */ /* 0x000fea0003800000 */
[C---:B------:R-:W-:Y:S02]  /*3380*/  FSETP.NEU.FTZ.AND P3, PT, |R0|.reuse, +INF , PT ;  /* 0x7f8000000000780b */ /* 0x040fe40003f7d200 */
[----:B------:R-:W-:Y:S02]  /*3390*/  FSETP.NEU.FTZ.AND P1, PT, |R3|, +INF , PT ;  /* 0x7f8000000300780b */ /* 0x000fe40003f3d200 */
[----:B------:R-:W-:-:S11]  /*33a0*/  FSETP.NEU.FTZ.AND P0, PT, |R0|, +INF , PT ;  /* 0x7f8000000000780b */ /* 0x000fd60003f1d200 */
[----:B------:R-:W-:Y:S05]  /*33b0*/  @!P1 BRA !P3, `(.L_x_48) ;  /* 0x0000000400309947 */ /* 0x000fea0005800000 */
[----:B------:R-:W-:-:S04]  /*33c0*/  LOP3.LUT P3, RZ, R0, 0x7fffffff, RZ, 0xc0, !PT ;  /* 0x7fffffff00ff7812 */ /* 0x000fc8000786c0ff */
[----:B------:R-:W-:-:S13]  /*33d0*/  PLOP3.LUT P1, PT, P1, P3, PT, 0x2f, 0xf2 ;  /* 0x0000000000f2781c */ /* 0x000fda0000f26577 */
[----:B------:R-:W-:Y:S05]  /*33e0*/  @P1 BRA `(.L_x_49) ;  /* 0x00000004001c1947 */ /* 0x000fea0003800000 */
[----:B------:R-:W-:-:S04]  /*33f0*/  LOP3.LUT P1, RZ, R13, 0x7fffffff, RZ, 0xc0, !PT ;  /* 0x7fffffff0dff7812 */ /* 0x000fc8000782c0ff */
[----:B------:R-:W-:-:S13]  /*3400*/  PLOP3.LUT P0, PT, P0, P1, PT, 0x2f, 0xf2 ;  /* 0x0000000000f2781c */ /* 0x000fda0000702577 */
[----:B------:R-:W-:Y:S05]  /*3410*/  @P0 BRA `(.L_x_50) ;  /* 0x0000000400040947 */ /* 0x000fea0003800000 */
[----:B------:R-:W-:Y:S02]  /*3420*/  IADD3 R11, PT, PT, R15, -0x1, RZ ;  /* 0xffffffff0f0b7810 */ /* 0x000fe40007ffe0ff */
[----:B------:R-:W-:Y:S02]  /*3430*/  ISETP.GE.AND P1, PT, R17, RZ, PT ;  /* 0x000000ff1100720c */ /* 0x000fe40003f26270 */
[----:B------:R-:W-:-:S11]  /*3440*/  ISETP.GE.AND P0, PT, R11, RZ, PT ;  /* 0x000000ff0b00720c */ /* 0x000fd60003f06270 */
[----:B------:R-:W-:Y:S02]  /*3450*/  @!P1 FFMA R13, R3, 1.84467440737095516160e+19, RZ ;  /* 0x5f800000030d9823 */ /* 0x000fe400000000ff */
[----:B------:R-:W-:Y:S01]  /*3460*/  @P0 MOV R11, RZ ;  /* 0x000000ff000b0202 */ /* 0x000fe20000000f00 */
[----:B------:R-:W-:Y:S01]  /*3470*/  @!P0 FFMA R0, R0, 1.84467440737095516160e+19, RZ ;  /* 0x5f80000000008823 */ /* 0x000fe200000000ff */
[----:B------:R-:W-:-:S04]  /*3480*/  @!P0 MOV R11, 0xffffffc0 ;  /* 0xffffffc0000b8802 */ /* 0x000fc80000000f00 */
[----:B------:R-:W-:-:S07]  /*3490*/  @!P1 IADD3 R11, PT, PT, R11, 0x40, RZ ;  /* 0x000000400b0b9810 */ /* 0x000fce0007ffe0ff */
.L_x_46:
[----:B------:R-:W-:Y:S01]  /*34a0*/  LEA R18, R12, 0xc0800000, 0x17 ;  /* 0xc08000000c127811 */ /* 0x000fe200078eb8ff */
[----:B------:R-:W-:Y:S01]  /*34b0*/  BSSY.RECONVERGENT B1, `(.L_x_51) ;  /* 0x0000036000017945 */ /* 0x000fe20003800200 */
[----:B------:R-:W-:Y:S02]  /*34c0*/  IADD3 R15, PT, PT, R15, -0x7f, RZ ;  /* 0xffffff810f0f7810 */ /* 0x000fe40007ffe0ff */
[----:B------:R-:W-:-:S03]  /*34d0*/  IADD3 R20, PT, PT, -R18, R13, RZ ;  /* 0x0000000d12147210 */ /* 0x000fc60007ffe1ff */
[C---:B------:R-:W-:Y:S01]  /*34e0*/  IMAD R0, R15.reuse, -0x800000, R0 ;  /* 0xff8000000f007824 */ /* 0x040fe200078e0200 */
[----:B------:R0:W1:Y:S01]  /*34f0*/  MUFU.RCP R18, R20 ;  /* 0x0000001400127308 */ /* 0x0000620000001000 */
[----:B------:R-:W-:Y:S01]  /*3500*/  FADD.FTZ R13, -R20, -RZ ;  /* 0x800000ff140d7221 */ /* 0x000fe20000010100 */
[----:B0-----:R-:W-:-:S04]  /*3510*/  IADD3 R20, PT, PT, R15, 0x7f, -R12 ;  /* 0x0000007f0f147810 */ /* 0x001fc80007ffe80c */
[----:B------:R-:W-:Y:S01]  /*3520*/  IADD3 R15, PT, PT, R20, R11, RZ ;  /* 0x0000000b140f7210 */ /* 0x000fe20007ffe0ff */
[----:B-1----:R-:W-:-:S04]  /*3530*/  FFMA R17, R18, R13, 1 ;  /* 0x3f80000012117423 */ /* 0x002fc8000000000d */
[----:B------:R-:W-:-:S04]  /*3540*/  FFMA R17, R18, R17, R18 ;  /* 0x0000001112117223 */ /* 0x000fc80000000012 */
[----:B------:R-:W-:-:S04]  /*3550*/  FFMA R18, R0, R17, RZ ;  /* 0x0000001100127223 */ /* 0x000fc800000000ff */
[----:B------:R-:W-:-:S04]  /*3560*/  FFMA R19, R13, R18, R0 ;  /* 0x000000120d137223 */ /* 0x000fc80000000000 */
[----:B------:R-:W-:-:S04]  /*3570*/  FFMA R18, R17, R19, R18 ;  /* 0x0000001311127223 */ /* 0x000fc80000000012 */
[----:B------:R-:W-:-:S04]  /*3580*/  FFMA R13, R13, R18, R0 ;  /* 0x000000120d0d7223 */ /* 0x000fc80000000000 */
[----:B------:R-:W-:-:S05]  /*3590*/  FFMA R0, R17, R13, R18 ;  /* 0x0000000d11007223 */ /* 0x000fca0000000012 */
[----:B------:R-:W-:-:S04]  /*35a0*/  SHF.R.U32.HI R12, RZ, 0x17, R0 ;  /* 0x00000017ff0c7819 */ /* 0x000fc80000011600 */
[----:B------:R-:W-:-:S04]  /*35b0*/  LOP3.LUT R12, R12, 0xff, RZ, 0xc0, !PT ;  /* 0x000000ff0c0c7812 */ /* 0x000fc800078ec0ff */
[----:B------:R-:W-:-:S04]  /*35c0*/  IADD3 R11, PT, PT, R12, R15, RZ ;  /* 0x0000000f0c0b7210 */ /* 0x000fc80007ffe0ff */
[----:B------:R-:W-:-:S04]  /*35d0*/  IADD3 R12, PT, PT, R11, -0x1, RZ ;  /* 0xffffffff0b0c7810 */ /* 0x000fc80007ffe0ff */
[----:B------:R-:W-:-:S13]  /*35e0*/  ISETP.GE.U32.AND P0, PT, R12, 0xfe, PT ;  /* 0x000000fe0c00780c */ /* 0x000fda0003f06070 */
[----:B------:R-:W-:Y:S05]  /*35f0*/  @!P0 BRA `(.L_x_52) ;  /* 0x0000000000808947 */ /* 0x000fea0003800000 */
[----:B------:R-:W-:-:S13]  /*3600*/  ISETP.GT.AND P0, PT, R11, 0xfe, PT ;  /* 0x000000fe0b00780c */ /* 0x000fda0003f04270 */
[----:B------:R-:W-:Y:S05]  /*3610*/  @P0 BRA `(.L_x_53) ;  /* 0x00000000006c0947 */ /* 0x000fea0003800000 */
[----:B------:R-:W-:-:S13]  /*3620*/  ISETP.GE.AND P0, PT, R11, 0x1, PT ;  /* 0x000000010b00780c */ /* 0x000fda0003f06270 */
[----:B------:R-:W-:Y:S05]  /*3630*/  @P0 BRA `(.L_x_54) ;  /* 0x0000000000740947 */ /* 0x000fea0003800000 */
[----:B------:R-:W-:Y:S02]  /*3640*/  ISETP.GE.AND P0, PT, R11, -0x18, PT ;  /* 0xffffffe80b00780c */ /* 0x000fe40003f06270 */
[----:B------:R-:W-:-:S11]  /*3650*/  LOP3.LUT R0, R0, 0x80000000, RZ, 0xc0, !PT ;  /* 0x8000000000007812 */ /* 0x000fd600078ec0ff */
[----:B------:R-:W-:Y:S05]  /*3660*/  @!P0 BRA `(.L_x_54) ;  /* 0x0000000000688947 */ /* 0x000fea0003800000 */
[CCC-:B------:R-:W-:Y:S01]  /*3670*/  FFMA.RZ R12, R17.reuse, R13.reuse, R18.reuse ;  /* 0x0000000d110c7223 */ /* 0x1c0fe2000000c012 */
[CCC-:B------:R-:W-:Y:S01]  /*3680*/  FFMA.RP R15, R17.reuse, R13.reuse, R18.reuse ;  /* 0x0000000d110f7223 */ /* 0x1c0fe20000008012 */
[----:B------:R-:W-:Y:S01]  /*3690*/  FFMA.RM R18, R17, R13, R18 ;  /* 0x0000000d11127223 */ /* 0x000fe20000004012 */
[C---:B------:R-:W-:Y:S02]  /*36a0*/  IADD3 R13, PT, PT, R11.reuse, 0x20, RZ ;  /* 0x000000200b0d7810 */ /* 0x040fe40007ffe0ff */
[----:B------:R-:W-:Y:S02]  /*36b0*/  LOP3.LUT R12, R12, 0x7fffff, RZ, 0xc0, !PT ;  /* 0x007fffff0c0c7812 */ /* 0x000fe400078ec0ff */
[C---:B------:R-:W-:Y:S02]  /*36c0*/  ISETP.NE.AND P3, PT, R11.reuse, RZ, PT ;  /* 0x000000ff0b00720c */ /* 0x040fe40003f65270 */
[----:B------:R-:W-:Y:S02]  /*36d0*/  LOP3.LUT R12, R12, 0x800000, RZ, 0xfc, !PT ;  /* 0x008000000c0c7812 */ /* 0x000fe400078efcff */
[----:B------:R-:W-:-:S02]  /*36e0*/  ISETP.NE.AND P1, PT, R11, RZ, PT ;  /* 0x000000ff0b00720c */ /* 0x000fc40003f25270 */
[----:B------:R-:W-:Y:S02]  /*36f0*/  IADD3 R11, PT, PT, -R11, RZ, RZ ;  /* 0x000000ff0b0b7210 */ /* 0x000fe40007ffe1ff */
[----:B------:R-:W-:Y:S02]  /*3700*/  SHF.L.U32 R13, R12, R13, RZ ;  /* 0x0000000d0c0d7219 */ /* 0x000fe400000006ff */
[----:B------:R-:W-:Y:S02]  /*3710*/  FSETP.NEU.FTZ.AND P0, PT, R15, R18, PT ;  /* 0x000000120f00720b */ /* 0x000fe40003f1d000 */
[----:B------:R-:W-:Y:S02]  /*3720*/  SEL R11, R11, RZ, P3 ;  /* 0x000000ff0b0b7207 */ /* 0x000fe40001800000 */
[----:B------:R-:W-:Y:S02]  /*3730*/  ISETP.NE.AND P1, PT, R13, RZ, P1 ;  /* 0x000000ff0d00720c */ /* 0x000fe40000f25270 */
[----:B------:R-:W-:-:S02]  /*3740*/  SHF.R.U32.HI R11, RZ, R11, R12 ;  /* 0x0000000bff0b7219 */ /* 0x000fc4000001160c */
[----:B------:R-:W-:Y:S02]  /*3750*/  PLOP3.LUT P0, PT, P0, P1, PT, 0xf8, 0x8f ;  /* 0x00000000008f781c */ /* 0x000fe40000703f70 */
[----:B------:R-:W-:Y:S02]  /*3760*/  SHF.R.U32.HI R13, RZ, 0x1, R11 ;  /* 0x00000001ff0d7819 */ /* 0x000fe4000001160b */
[----:B------:R-:W-:-:S04]  /*3770*/  SEL R12, RZ, 0x1, !P0 ;  /* 0x00000001ff0c7807 */ /* 0x000fc80004000000 */
[----:B------:R-:W-:-:S04]  /*3780*/  LOP3.LUT R12, R12, 0x1, R13, 0xf8, !PT ;  /* 0x000000010c0c7812 */ /* 0x000fc800078ef80d */
[----:B------:R-:W-:-:S04]  /*3790*/  LOP3.LUT R12, R12, R11, RZ, 0xc0, !PT ;  /* 0x0000000b0c0c7212 */ /* 0x000fc800078ec0ff */
[----:B------:R-:W-:-:S04]  /*37a0*/  IADD3 R13, PT, PT, R13, R12, RZ ;  /* 0x0000000c0d0d7210 */ /* 0x000fc80007ffe0ff */
[----:B------:R-:W-:Y:S01]  /*37b0*/  LOP3.LUT R0, R13, R0, RZ, 0xfc, !PT ;  /* 0x000000000d007212 */ /* 0x000fe200078efcff */
[----:B------:R-:W-:Y:S06]  /*37c0*/  BRA `(.L_x_54) ;  /* 0x0000000000107947 */ /* 0x000fec0003800000 */
.L_x_53:
[----:B------:R-:W-:-:S04]  /*37d0*/  LOP3.LUT R0, R0, 0x80000000, RZ, 0xc0, !PT ;  /* 0x8000000000007812 */ /* 0x000fc800078ec0ff */
[----:B------:R-:W-:Y:S01]  /*37e0*/  LOP3.LUT R0, R0, 0x7f800000, RZ, 0xfc, !PT ;  /* 0x7f80000000007812 */ /* 0x000fe200078efcff */
[----:B------:R-:W-:Y:S06]  /*37f0*/  BRA `(.L_x_54) ;  /* 0x0000000000047947 */ /* 0x000fec0003800000 */
.L_x_52:
[----:B------:R-:W-:-:S07]  /*3800*/  LEA R0, R15, R0, 0x17 ;  /* 0x000000000f007211 */ /* 0x000fce00078eb8ff */
.L_x_54:
[----:B------:R-:W-:Y:S05]  /*3810*/  BSYNC.RECONVERGENT B1 ;  /* 0x0000000000017941 */ /* 0x000fea0003800200 */
.L_x_51:
[----:B------:R-:W-:Y:S05]  /*3820*/  BRA `(.L_x_55) ;  /* 0x0000000000207947 */ /* 0x000fea0003800000 */
.L_x_50:
[----:B------:R-:W-:-:S04]  /*3830*/  LOP3.LUT R0, R13, 0x80000000, R0, 0x48, !PT ;  /* 0x800000000d007812 */ /* 0x000fc800078e4800 */
[----:B------:R-:W-:Y:S01]  /*3840*/  LOP3.LUT R0, R0, 0x7f800000, RZ, 0xfc, !PT ;  /* 0x7f80000000007812 */ /* 0x000fe200078efcff */
[----:B------:R-:W-:Y:S06]  /*3850*/  BRA `(.L_x_55) ;  /* 0x0000000000147947 */ /* 0x000fec0003800000 */
.L_x_49:
[----:B------:R-:W-:Y:S01]  /*3860*/  LOP3.LUT R0, R13, 0x80000000, R0, 0x48, !PT ;  /* 0x800000000d007812 */ /* 0x000fe200078e4800 */
[----:B------:R-:W-:Y:S06]  /*3870*/  BRA `(.L_x_55) ;  /* 0x00000000000c7947 */ /* 0x000fec0003800000 */
.L_x_48:
[----:B------:R-:W0:Y:S01]  /*3880*/  MUFU.RSQ R0, -QNAN ;  /* 0xffc0000000007908 */ /* 0x000e220000001400 */
[----:B------:R-:W-:Y:S05]  /*3890*/  BRA `(.L_x_55) ;  /* 0x0000000000047947 */ /* 0x000fea0003800000 */
.L_x_47:
[----:B------:R-:W-:-:S07]  /*38a0*/  FADD.FTZ R0, R0, R3 ;  /* 0x0000000300007221 */ /* 0x000fce0000010000 */
.L_x_55:
[----:B------:R-:W-:Y:S05]  /*38b0*/  BSYNC.RECONVERGENT B0 ;  /* 0x0000000000007941 */ /* 0x000fea0003800200 */
.L_x_45:
[----:B------:R-:W-:Y:S01]  /*38c0*/  HFMA2 R15, -RZ, RZ, 0, 0 ;  /* 0x00000000ff0f7431 */ /* 0x000fe200000001ff */
[----:B0-----:R-:W-:-:S03]  /*38d0*/  MOV R11, R0 ;  /* 0x00000000000b7202 */ /* 0x001fc60000000f00 */
[----:B------:R-:W-:Y:S05]  /*38e0*/  RET.REL.NODEC R14 `(_Z7softmaxPfS_ii) ;  /* 0xffffffc40ec47950 */ /* 0x000fea0003c3ffff */
.L_x_56:
[----:B------:R-:W-:-:S00]  /*38f0*/  BRA `(.L_x_56) ;  /* 0xfffffffc00fc7947 */ /* 0x000fc0000383ffff */
[----:B------:R-:W-:-:S00]  /*3900*/  NOP ;  /* 0x0000000000007918 */ /* 0x000fc00000000000 */
[----:B------:R-:W-:-:S00]  /*3910*/  NOP ;  /* 0x0000000000007918 */ /* 0x000fc00000000000 */
[----:B------:R-:W-:-:S00]  /*3920*/  NOP ;  /* 0x0000000000007918 */ /* 0x000fc00000000000 */
[----:B------:R-:W-:-:S00]  /*3930*/  NOP ;  /* 0x0000000000007918 */ /* 0x000fc00000000000 */
[----:B------:R-:W-:-:S00]  /*3940*/  NOP ;  /* 0x0000000000007918 */ /* 0x000fc00000000000 */
[----:B------:R-:W-:-:S00]  /*3950*/  NOP ;  /* 0x0000000000007918 */ /* 0x000fc00000000000 */
[----:B------:R-:W-:-:S00]  /*3960*/  NOP ;  /* 0x0000000000007918 */ /* 0x000fc00000000000 */
[----:B------:R-:W-:-:S00]  /*3970*/  NOP ;  /* 0x0000000000007918 */ /* 0x000fc00000000000 */
.L_x_57:


//--------------------- .nv.shared.reserved.0     --------------------------
	.section	.nv.shared.reserved.0,"aw",@nobits
	.weak		__nv_reservedSMEM_offset_0_alias
	.size		__nv_reservedSMEM_offset_0_alias, 0, 64
	.other		__nv_reservedSMEM_offset_0_alias,@"STO_CUDA_RESERVED_SHARED STV_DEFAULT"
__nv_reservedSMEM_offset_0_alias:
	.zero		0
	.zero		64


//--------------------- .nv.constant0._Z7softmaxPfS_ii --------------------------
	.section	.nv.constant0._Z7softmaxPfS_ii,"a",@progbits
	.sectionflags	@""
	.align	4
.nv.constant0._Z7softmaxPfS_ii:
	.zero		920


//--------------------- SYMBOLS --------------------------

	.type		.nv.reservedSmem.offset0,@object
	.size		.nv.reservedSmem.offset0,0x4
